//
// Generated by NVIDIA NVVM Compiler
//
// Compiler Build ID: CL-36424714
// Cuda compilation tools, release 13.0, V13.0.88
// Based on NVVM 20.0.0
//

.version 9.0
.target sm_100
.address_size 64

	// .globl	_Z17ScaleImage_KernelPhS_iiii

.visible .entry _Z17ScaleImage_KernelPhS_iiii(
	.param .u64 .ptr .align 1 _Z17ScaleImage_KernelPhS_iiii_param_0,
	.param .u64 .ptr .align 1 _Z17ScaleImage_KernelPhS_iiii_param_1,
	.param .u32 _Z17ScaleImage_KernelPhS_iiii_param_2,
	.param .u32 _Z17ScaleImage_KernelPhS_iiii_param_3,
	.param .u32 _Z17ScaleImage_KernelPhS_iiii_param_4,
	.param .u32 _Z17ScaleImage_KernelPhS_iiii_param_5
)
{
	.reg .pred 	%p<4>;
	.reg .b16 	%rs<5>;
	.reg .b32 	%r<10>;
	.reg .b64 	%rd<20>;

	ld.param.u64 	%rd3, [_Z17ScaleImage_KernelPhS_iiii_param_0];
	ld.param.u64 	%rd4, [_Z17ScaleImage_KernelPhS_iiii_param_1];
	ld.param.u32 	%r1, [_Z17ScaleImage_KernelPhS_iiii_param_2];
	ld.param.u32 	%r2, [_Z17ScaleImage_KernelPhS_iiii_param_3];
	ld.param.u32 	%r3, [_Z17ScaleImage_KernelPhS_iiii_param_4];
	ld.param.u32 	%r4, [_Z17ScaleImage_KernelPhS_iiii_param_5];
	mov.u32 	%r5, %tid.x;
	cvt.u64.u32 	%rd1, %r5;
	mov.u32 	%r6, %ctaid.x;
	cvt.u64.u32 	%rd2, %r6;
	setp.eq.s32 	%p1, %r5, 0;
	setp.eq.s32 	%p2, %r6, 0;
	or.pred  	%p3, %p1, %p2;
	mov.b16 	%rs4, 0;
	@%p3 bra 	$L__BB0_2;
	cvta.to.global.u64 	%rd5, %rd3;
	add.s64 	%rd6, %rd1, -1;
	cvt.s64.s32 	%rd7, %r3;
	mul.lo.s64 	%rd8, %rd6, %rd7;
	shr.u64 	%rd9, %rd8, 16;
	cvt.u32.u64 	%r7, %rd9;
	add.s64 	%rd10, %rd2, -1;
	cvt.s64.s32 	%rd11, %r4;
	mul.lo.s64 	%rd12, %rd10, %rd11;
	shr.u64 	%rd13, %rd12, 16;
	cvt.u32.u64 	%r8, %rd13;
	mad.lo.s32 	%r9, %r1, %r8, %r7;
	cvt.u64.u32 	%rd14, %r9;
	add.s64 	%rd15, %rd5, %rd14;
	ld.global.u8 	%rs4, [%rd15];
$L__BB0_2:
	cvta.to.global.u64 	%rd16, %rd4;
	cvt.s64.s32 	%rd17, %r2;
	mad.lo.s64 	%rd18, %rd17, %rd2, %rd1;
	add.s64 	%rd19, %rd16, %rd18;
	st.global.u8 	[%rd19], %rs4;
	ret;

}
	// .globl	_Z26IntergralImages_row_KernelPhPiS0_ii
.visible .entry _Z26IntergralImages_row_KernelPhPiS0_ii(
	.param .u64 .ptr .align 1 _Z26IntergralImages_row_KernelPhPiS0_ii_param_0,
	.param .u64 .ptr .align 1 _Z26IntergralImages_row_KernelPhPiS0_ii_param_1,
	.param .u64 .ptr .align 1 _Z26IntergralImages_row_KernelPhPiS0_ii_param_2,
	.param .u32 _Z26IntergralImages_row_KernelPhPiS0_ii_param_3,
	.param .u32 _Z26IntergralImages_row_KernelPhPiS0_ii_param_4
)
{
	.reg .pred 	%p<10>;
	.reg .b16 	%rs<16>;
	.reg .b32 	%r<94>;
	.reg .b64 	%rd<113>;

	ld.param.u64 	%rd23, [_Z26IntergralImages_row_KernelPhPiS0_ii_param_0];
	ld.param.u64 	%rd24, [_Z26IntergralImages_row_KernelPhPiS0_ii_param_1];
	ld.param.u64 	%rd25, [_Z26IntergralImages_row_KernelPhPiS0_ii_param_2];
	ld.param.u32 	%r1, [_Z26IntergralImages_row_KernelPhPiS0_ii_param_3];
	ld.param.u32 	%r2, [_Z26IntergralImages_row_KernelPhPiS0_ii_param_4];
	cvta.to.global.u64 	%rd1, %rd25;
	cvta.to.global.u64 	%rd2, %rd24;
	cvta.to.global.u64 	%rd3, %rd23;
	mov.u32 	%r3, %tid.x;
	cvt.u64.u32 	%rd4, %r3;
	setp.lt.u32 	%p1, %r1, 2;
	@%p1 bra 	$L__BB1_12;
	cvt.s64.s32 	%rd27, %r1;
	cvt.s64.s32 	%rd5, %r2;
	add.s64 	%rd6, %rd27, -1;
	add.s64 	%rd28, %rd27, -2;
	and.b64  	%rd7, %rd6, 7;
	setp.lt.u64 	%p2, %rd28, 7;
	mov.b64 	%rd110, 1;
	@%p2 bra 	$L__BB1_4;
	and.b64  	%rd30, %rd6, -8;
	neg.s64 	%rd8, %rd30;
	shl.b64 	%rd108, %rd4, 2;
	add.s64 	%rd31, %rd5, %rd4;
	add.s64 	%rd107, %rd3, %rd31;
	mov.b64 	%rd110, 1;
$L__BB1_3:
	.pragma "nounroll";
	ld.global.u8 	%rs1, [%rd107];
	add.s64 	%rd32, %rd2, %rd108;
	ld.global.u32 	%r4, [%rd32];
	cvt.u32.u16 	%r5, %rs1;
	add.s32 	%r6, %r4, %r5;
	shl.b64 	%rd33, %rd5, 2;
	add.s64 	%rd34, %rd32, %rd33;
	st.global.u32 	[%rd34], %r6;
	add.s64 	%rd35, %rd1, %rd108;
	ld.global.u32 	%r7, [%rd35];
	mul.wide.u16 	%r8, %rs1, %rs1;
	add.s32 	%r9, %r7, %r8;
	add.s64 	%rd36, %rd35, %rd33;
	st.global.u32 	[%rd36], %r9;
	add.s64 	%rd37, %rd107, %rd5;
	ld.global.u8 	%rs2, [%rd37];
	ld.global.u32 	%r10, [%rd34];
	cvt.u32.u16 	%r11, %rs2;
	add.s32 	%r12, %r10, %r11;
	add.s64 	%rd38, %rd34, %rd33;
	st.global.u32 	[%rd38], %r12;
	ld.global.u32 	%r13, [%rd36];
	mul.wide.u16 	%r14, %rs2, %rs2;
	add.s32 	%r15, %r13, %r14;
	add.s64 	%rd39, %rd36, %rd33;
	st.global.u32 	[%rd39], %r15;
	add.s64 	%rd40, %rd37, %rd5;
	ld.global.u8 	%rs3, [%rd40];
	ld.global.u32 	%r16, [%rd38];
	cvt.u32.u16 	%r17, %rs3;
	add.s32 	%r18, %r16, %r17;
	add.s64 	%rd41, %rd38, %rd33;
	st.global.u32 	[%rd41], %r18;
	ld.global.u32 	%r19, [%rd39];
	mul.wide.u16 	%r20, %rs3, %rs3;
	add.s32 	%r21, %r19, %r20;
	add.s64 	%rd42, %rd39, %rd33;
	st.global.u32 	[%rd42], %r21;
	add.s64 	%rd43, %rd40, %rd5;
	ld.global.u8 	%rs4, [%rd43];
	ld.global.u32 	%r22, [%rd41];
	cvt.u32.u16 	%r23, %rs4;
	add.s32 	%r24, %r22, %r23;
	add.s64 	%rd44, %rd41, %rd33;
	st.global.u32 	[%rd44], %r24;
	ld.global.u32 	%r25, [%rd42];
	mul.wide.u16 	%r26, %rs4, %rs4;
	add.s32 	%r27, %r25, %r26;
	add.s64 	%rd45, %rd42, %rd33;
	st.global.u32 	[%rd45], %r27;
	add.s64 	%rd46, %rd43, %rd5;
	ld.global.u8 	%rs5, [%rd46];
	ld.global.u32 	%r28, [%rd44];
	cvt.u32.u16 	%r29, %rs5;
	add.s32 	%r30, %r28, %r29;
	add.s64 	%rd47, %rd44, %rd33;
	st.global.u32 	[%rd47], %r30;
	ld.global.u32 	%r31, [%rd45];
	mul.wide.u16 	%r32, %rs5, %rs5;
	add.s32 	%r33, %r31, %r32;
	add.s64 	%rd48, %rd45, %rd33;
	st.global.u32 	[%rd48], %r33;
	add.s64 	%rd49, %rd46, %rd5;
	ld.global.u8 	%rs6, [%rd49];
	ld.global.u32 	%r34, [%rd47];
	cvt.u32.u16 	%r35, %rs6;
	add.s32 	%r36, %r34, %r35;
	add.s64 	%rd50, %rd47, %rd33;
	st.global.u32 	[%rd50], %r36;
	ld.global.u32 	%r37, [%rd48];
	mul.wide.u16 	%r38, %rs6, %rs6;
	add.s32 	%r39, %r37, %r38;
	add.s64 	%rd51, %rd48, %rd33;
	st.global.u32 	[%rd51], %r39;
	add.s64 	%rd52, %rd49, %rd5;
	ld.global.u8 	%rs7, [%rd52];
	ld.global.u32 	%r40, [%rd50];
	cvt.u32.u16 	%r41, %rs7;
	add.s32 	%r42, %r40, %r41;
	add.s64 	%rd53, %rd50, %rd33;
	st.global.u32 	[%rd53], %r42;
	ld.global.u32 	%r43, [%rd51];
	mul.wide.u16 	%r44, %rs7, %rs7;
	add.s32 	%r45, %r43, %r44;
	add.s64 	%rd54, %rd51, %rd33;
	st.global.u32 	[%rd54], %r45;
	add.s64 	%rd55, %rd52, %rd5;
	ld.global.u8 	%rs8, [%rd55];
	ld.global.u32 	%r46, [%rd53];
	cvt.u32.u16 	%r47, %rs8;
	add.s32 	%r48, %r46, %r47;
	add.s64 	%rd56, %rd53, %rd33;
	st.global.u32 	[%rd56], %r48;
	ld.global.u32 	%r49, [%rd54];
	mul.wide.u16 	%r50, %rs8, %rs8;
	add.s32 	%r51, %r49, %r50;
	add.s64 	%rd57, %rd54, %rd33;
	st.global.u32 	[%rd57], %r51;
	add.s64 	%rd110, %rd110, 8;
	add.s64 	%rd58, %rd8, %rd110;
	shl.b64 	%rd59, %rd5, 5;
	add.s64 	%rd108, %rd108, %rd59;
	shl.b64 	%rd60, %rd5, 3;
	add.s64 	%rd107, %rd107, %rd60;
	setp.ne.s64 	%p3, %rd58, 1;
	@%p3 bra 	$L__BB1_3;
$L__BB1_4:
	setp.eq.s64 	%p4, %rd7, 0;
	@%p4 bra 	$L__BB1_12;
	and.b64  	%rd18, %rd6, 3;
	setp.lt.u64 	%p5, %rd7, 4;
	@%p5 bra 	$L__BB1_7;
	mul.lo.s64 	%rd61, %rd110, %rd5;
	add.s64 	%rd62, %rd61, %rd4;
	add.s64 	%rd63, %rd3, %rd62;
	ld.global.u8 	%rs9, [%rd63];
	sub.s64 	%rd64, %rd61, %rd5;
	add.s64 	%rd65, %rd64, %rd4;
	shl.b64 	%rd66, %rd65, 2;
	add.s64 	%rd67, %rd2, %rd66;
	ld.global.u32 	%r52, [%rd67];
	cvt.u32.u16 	%r53, %rs9;
	add.s32 	%r54, %r52, %r53;
	shl.b64 	%rd68, %rd5, 2;
	add.s64 	%rd69, %rd67, %rd68;
	st.global.u32 	[%rd69], %r54;
	add.s64 	%rd70, %rd1, %rd66;
	ld.global.u32 	%r55, [%rd70];
	mul.wide.u16 	%r56, %rs9, %rs9;
	add.s32 	%r57, %r55, %r56;
	add.s64 	%rd71, %rd70, %rd68;
	st.global.u32 	[%rd71], %r57;
	add.s64 	%rd72, %rd63, %rd5;
	ld.global.u8 	%rs10, [%rd72];
	ld.global.u32 	%r58, [%rd69];
	cvt.u32.u16 	%r59, %rs10;
	add.s32 	%r60, %r58, %r59;
	add.s64 	%rd73, %rd69, %rd68;
	st.global.u32 	[%rd73], %r60;
	ld.global.u32 	%r61, [%rd71];
	mul.wide.u16 	%r62, %rs10, %rs10;
	add.s32 	%r63, %r61, %r62;
	add.s64 	%rd74, %rd71, %rd68;
	st.global.u32 	[%rd74], %r63;
	add.s64 	%rd75, %rd72, %rd5;
	ld.global.u8 	%rs11, [%rd75];
	ld.global.u32 	%r64, [%rd73];
	cvt.u32.u16 	%r65, %rs11;
	add.s32 	%r66, %r64, %r65;
	add.s64 	%rd76, %rd73, %rd68;
	st.global.u32 	[%rd76], %r66;
	ld.global.u32 	%r67, [%rd74];
	mul.wide.u16 	%r68, %rs11, %rs11;
	add.s32 	%r69, %r67, %r68;
	add.s64 	%rd77, %rd74, %rd68;
	st.global.u32 	[%rd77], %r69;
	add.s64 	%rd78, %rd75, %rd5;
	ld.global.u8 	%rs12, [%rd78];
	ld.global.u32 	%r70, [%rd76];
	cvt.u32.u16 	%r71, %rs12;
	add.s32 	%r72, %r70, %r71;
	add.s64 	%rd79, %rd76, %rd68;
	st.global.u32 	[%rd79], %r72;
	ld.global.u32 	%r73, [%rd77];
	mul.wide.u16 	%r74, %rs12, %rs12;
	add.s32 	%r75, %r73, %r74;
	add.s64 	%rd80, %rd77, %rd68;
	st.global.u32 	[%rd80], %r75;
	add.s64 	%rd110, %rd110, 4;
$L__BB1_7:
	setp.eq.s64 	%p6, %rd18, 0;
	@%p6 bra 	$L__BB1_12;
	setp.eq.s64 	%p7, %rd18, 1;
	@%p7 bra 	$L__BB1_10;
	mul.lo.s64 	%rd81, %rd110, %rd5;
	add.s64 	%rd82, %rd81, %rd4;
	add.s64 	%rd83, %rd3, %rd82;
	ld.global.u8 	%rs13, [%rd83];
	sub.s64 	%rd84, %rd81, %rd5;
	add.s64 	%rd85, %rd84, %rd4;
	shl.b64 	%rd86, %rd85, 2;
	add.s64 	%rd87, %rd2, %rd86;
	ld.global.u32 	%r76, [%rd87];
	cvt.u32.u16 	%r77, %rs13;
	add.s32 	%r78, %r76, %r77;
	shl.b64 	%rd88, %rd5, 2;
	add.s64 	%rd89, %rd87, %rd88;
	st.global.u32 	[%rd89], %r78;
	add.s64 	%rd90, %rd1, %rd86;
	ld.global.u32 	%r79, [%rd90];
	mul.wide.u16 	%r80, %rs13, %rs13;
	add.s32 	%r81, %r79, %r80;
	add.s64 	%rd91, %rd90, %rd88;
	st.global.u32 	[%rd91], %r81;
	add.s64 	%rd92, %rd83, %rd5;
	ld.global.u8 	%rs14, [%rd92];
	ld.global.u32 	%r82, [%rd89];
	cvt.u32.u16 	%r83, %rs14;
	add.s32 	%r84, %r82, %r83;
	add.s64 	%rd93, %rd89, %rd88;
	st.global.u32 	[%rd93], %r84;
	ld.global.u32 	%r85, [%rd91];
	mul.wide.u16 	%r86, %rs14, %rs14;
	add.s32 	%r87, %r85, %r86;
	add.s64 	%rd94, %rd91, %rd88;
	st.global.u32 	[%rd94], %r87;
	add.s64 	%rd110, %rd110, 2;
$L__BB1_10:
	and.b64  	%rd95, %rd6, 1;
	setp.eq.b64 	%p8, %rd95, 1;
	not.pred 	%p9, %p8;
	@%p9 bra 	$L__BB1_12;
	mul.lo.s64 	%rd96, %rd110, %rd5;
	add.s64 	%rd97, %rd96, %rd4;
	add.s64 	%rd98, %rd3, %rd97;
	ld.global.u8 	%rs15, [%rd98];
	sub.s64 	%rd99, %rd96, %rd5;
	add.s64 	%rd100, %rd99, %rd4;
	shl.b64 	%rd101, %rd100, 2;
	add.s64 	%rd102, %rd2, %rd101;
	ld.global.u32 	%r88, [%rd102];
	cvt.u32.u16 	%r89, %rs15;
	add.s32 	%r90, %r88, %r89;
	shl.b64 	%rd103, %rd5, 2;
	add.s64 	%rd104, %rd102, %rd103;
	st.global.u32 	[%rd104], %r90;
	add.s64 	%rd105, %rd1, %rd101;
	ld.global.u32 	%r91, [%rd105];
	mul.wide.u16 	%r92, %rs15, %rs15;
	add.s32 	%r93, %r91, %r92;
	add.s64 	%rd106, %rd105, %rd103;
	st.global.u32 	[%rd106], %r93;
$L__BB1_12:
	ret;

}
	// .globl	_Z26IntergralImages_col_KernelPiS_i
.visible .entry _Z26IntergralImages_col_KernelPiS_i(
	.param .u64 .ptr .align 1 _Z26IntergralImages_col_KernelPiS_i_param_0,
	.param .u64 .ptr .align 1 _Z26IntergralImages_col_KernelPiS_i_param_1,
	.param .u32 _Z26IntergralImages_col_KernelPiS_i_param_2
)
{
	.reg .pred 	%p<10>;
	.reg .b32 	%r<93>;
	.reg .b64 	%rd<51>;

	ld.param.u64 	%rd21, [_Z26IntergralImages_col_KernelPiS_i_param_0];
	ld.param.u64 	%rd22, [_Z26IntergralImages_col_KernelPiS_i_param_1];
	ld.param.u32 	%r1, [_Z26IntergralImages_col_KernelPiS_i_param_2];
	cvta.to.global.u64 	%rd1, %rd22;
	cvta.to.global.u64 	%rd2, %rd21;
	setp.lt.u32 	%p1, %r1, 2;
	@%p1 bra 	$L__BB2_12;
	cvt.s64.s32 	%rd24, %r1;
	mov.u32 	%r2, %tid.x;
	cvt.u64.u32 	%rd25, %r2;
	mul.lo.s64 	%rd3, %rd24, %rd25;
	add.s64 	%rd4, %rd24, -1;
	add.s64 	%rd26, %rd24, -2;
	and.b64  	%rd5, %rd4, 7;
	setp.lt.u64 	%p2, %rd26, 7;
	mov.b64 	%rd48, 1;
	@%p2 bra 	$L__BB2_4;
	and.b64  	%rd28, %rd4, -8;
	neg.s64 	%rd6, %rd28;
	shl.b64 	%rd29, %rd3, 2;
	add.s64 	%rd30, %rd29, 16;
	add.s64 	%rd46, %rd2, %rd30;
	add.s64 	%rd45, %rd1, %rd30;
	mov.b64 	%rd48, 1;
$L__BB2_3:
	.pragma "nounroll";
	ld.global.u32 	%r3, [%rd46+-16];
	ld.global.u32 	%r4, [%rd46+-12];
	add.s32 	%r5, %r4, %r3;
	st.global.u32 	[%rd46+-12], %r5;
	ld.global.u32 	%r6, [%rd45+-16];
	ld.global.u32 	%r7, [%rd45+-12];
	add.s32 	%r8, %r7, %r6;
	st.global.u32 	[%rd45+-12], %r8;
	ld.global.u32 	%r9, [%rd46+-12];
	ld.global.u32 	%r10, [%rd46+-8];
	add.s32 	%r11, %r10, %r9;
	st.global.u32 	[%rd46+-8], %r11;
	ld.global.u32 	%r12, [%rd45+-12];
	ld.global.u32 	%r13, [%rd45+-8];
	add.s32 	%r14, %r13, %r12;
	st.global.u32 	[%rd45+-8], %r14;
	ld.global.u32 	%r15, [%rd46+-8];
	ld.global.u32 	%r16, [%rd46+-4];
	add.s32 	%r17, %r16, %r15;
	st.global.u32 	[%rd46+-4], %r17;
	ld.global.u32 	%r18, [%rd45+-8];
	ld.global.u32 	%r19, [%rd45+-4];
	add.s32 	%r20, %r19, %r18;
	st.global.u32 	[%rd45+-4], %r20;
	ld.global.u32 	%r21, [%rd46+-4];
	ld.global.u32 	%r22, [%rd46];
	add.s32 	%r23, %r22, %r21;
	st.global.u32 	[%rd46], %r23;
	ld.global.u32 	%r24, [%rd45+-4];
	ld.global.u32 	%r25, [%rd45];
	add.s32 	%r26, %r25, %r24;
	st.global.u32 	[%rd45], %r26;
	ld.global.u32 	%r27, [%rd46];
	ld.global.u32 	%r28, [%rd46+4];
	add.s32 	%r29, %r28, %r27;
	st.global.u32 	[%rd46+4], %r29;
	ld.global.u32 	%r30, [%rd45];
	ld.global.u32 	%r31, [%rd45+4];
	add.s32 	%r32, %r31, %r30;
	st.global.u32 	[%rd45+4], %r32;
	ld.global.u32 	%r33, [%rd46+4];
	ld.global.u32 	%r34, [%rd46+8];
	add.s32 	%r35, %r34, %r33;
	st.global.u32 	[%rd46+8], %r35;
	ld.global.u32 	%r36, [%rd45+4];
	ld.global.u32 	%r37, [%rd45+8];
	add.s32 	%r38, %r37, %r36;
	st.global.u32 	[%rd45+8], %r38;
	ld.global.u32 	%r39, [%rd46+8];
	ld.global.u32 	%r40, [%rd46+12];
	add.s32 	%r41, %r40, %r39;
	st.global.u32 	[%rd46+12], %r41;
	ld.global.u32 	%r42, [%rd45+8];
	ld.global.u32 	%r43, [%rd45+12];
	add.s32 	%r44, %r43, %r42;
	st.global.u32 	[%rd45+12], %r44;
	ld.global.u32 	%r45, [%rd46+12];
	ld.global.u32 	%r46, [%rd46+16];
	add.s32 	%r47, %r46, %r45;
	st.global.u32 	[%rd46+16], %r47;
	ld.global.u32 	%r48, [%rd45+12];
	ld.global.u32 	%r49, [%rd45+16];
	add.s32 	%r50, %r49, %r48;
	st.global.u32 	[%rd45+16], %r50;
	add.s64 	%rd48, %rd48, 8;
	add.s64 	%rd31, %rd6, %rd48;
	add.s64 	%rd46, %rd46, 32;
	add.s64 	%rd45, %rd45, 32;
	setp.ne.s64 	%p3, %rd31, 1;
	@%p3 bra 	$L__BB2_3;
$L__BB2_4:
	setp.eq.s64 	%p4, %rd5, 0;
	@%p4 bra 	$L__BB2_12;
	and.b64  	%rd16, %rd4, 3;
	setp.lt.u64 	%p5, %rd5, 4;
	@%p5 bra 	$L__BB2_7;
	add.s64 	%rd32, %rd48, %rd3;
	shl.b64 	%rd33, %rd32, 2;
	add.s64 	%rd34, %rd2, %rd33;
	ld.global.u32 	%r51, [%rd34+-4];
	ld.global.u32 	%r52, [%rd34];
	add.s32 	%r53, %r52, %r51;
	st.global.u32 	[%rd34], %r53;
	add.s64 	%rd35, %rd1, %rd33;
	ld.global.u32 	%r54, [%rd35+-4];
	ld.global.u32 	%r55, [%rd35];
	add.s32 	%r56, %r55, %r54;
	st.global.u32 	[%rd35], %r56;
	ld.global.u32 	%r57, [%rd34];
	ld.global.u32 	%r58, [%rd34+4];
	add.s32 	%r59, %r58, %r57;
	st.global.u32 	[%rd34+4], %r59;
	ld.global.u32 	%r60, [%rd35];
	ld.global.u32 	%r61, [%rd35+4];
	add.s32 	%r62, %r61, %r60;
	st.global.u32 	[%rd35+4], %r62;
	ld.global.u32 	%r63, [%rd34+4];
	ld.global.u32 	%r64, [%rd34+8];
	add.s32 	%r65, %r64, %r63;
	st.global.u32 	[%rd34+8], %r65;
	ld.global.u32 	%r66, [%rd35+4];
	ld.global.u32 	%r67, [%rd35+8];
	add.s32 	%r68, %r67, %r66;
	st.global.u32 	[%rd35+8], %r68;
	ld.global.u32 	%r69, [%rd34+8];
	ld.global.u32 	%r70, [%rd34+12];
	add.s32 	%r71, %r70, %r69;
	st.global.u32 	[%rd34+12], %r71;
	ld.global.u32 	%r72, [%rd35+8];
	ld.global.u32 	%r73, [%rd35+12];
	add.s32 	%r74, %r73, %r72;
	st.global.u32 	[%rd35+12], %r74;
	add.s64 	%rd48, %rd48, 4;
$L__BB2_7:
	setp.eq.s64 	%p6, %rd16, 0;
	@%p6 bra 	$L__BB2_12;
	setp.eq.s64 	%p7, %rd16, 1;
	@%p7 bra 	$L__BB2_10;
	add.s64 	%rd36, %rd48, %rd3;
	shl.b64 	%rd37, %rd36, 2;
	add.s64 	%rd38, %rd2, %rd37;
	ld.global.u32 	%r75, [%rd38+-4];
	ld.global.u32 	%r76, [%rd38];
	add.s32 	%r77, %r76, %r75;
	st.global.u32 	[%rd38], %r77;
	add.s64 	%rd39, %rd1, %rd37;
	ld.global.u32 	%r78, [%rd39+-4];
	ld.global.u32 	%r79, [%rd39];
	add.s32 	%r80, %r79, %r78;
	st.global.u32 	[%rd39], %r80;
	ld.global.u32 	%r81, [%rd38];
	ld.global.u32 	%r82, [%rd38+4];
	add.s32 	%r83, %r82, %r81;
	st.global.u32 	[%rd38+4], %r83;
	ld.global.u32 	%r84, [%rd39];
	ld.global.u32 	%r85, [%rd39+4];
	add.s32 	%r86, %r85, %r84;
	st.global.u32 	[%rd39+4], %r86;
	add.s64 	%rd48, %rd48, 2;
$L__BB2_10:
	and.b64  	%rd40, %rd4, 1;
	setp.eq.b64 	%p8, %rd40, 1;
	not.pred 	%p9, %p8;
	@%p9 bra 	$L__BB2_12;
	add.s64 	%rd41, %rd48, %rd3;
	shl.b64 	%rd42, %rd41, 2;
	add.s64 	%rd43, %rd2, %rd42;
	ld.global.u32 	%r87, [%rd43+-4];
	ld.global.u32 	%r88, [%rd43];
	add.s32 	%r89, %r88, %r87;
	st.global.u32 	[%rd43], %r89;
	add.s64 	%rd44, %rd1, %rd42;
	ld.global.u32 	%r90, [%rd44+-4];
	ld.global.u32 	%r91, [%rd44];
	add.s32 	%r92, %r91, %r90;
	st.global.u32 	[%rd44], %r92;
$L__BB2_12:
	ret;

}
	// .globl	_Z18ScaleImage_Invokerv
.visible .entry _Z18ScaleImage_Invokerv()
{


	ret;

}


// ===== COMPILED SASS (sm_100) =====

	.target	sm_100

	.elftype	@"ET_EXEC"


//--------------------- .note.nv.tkinfo           --------------------------
	.section	.note.nv.tkinfo,"",@"SHT_NOTE"
	.sectionflags	@"SHF_NOTE_NV_TKINFO"
	.tkinfo
        /*0018*/ 	.word	0x00000002
        /*0030*/ 	.string	""
        /*0030*/ 	.string	"ptxas"
        /*0030*/ 	.string	"Cuda compilation tools, release 13.0, V13.0.88"
        /*0030*/ 	.string	"Build cuda_13.0.r13.0/compiler.36424714_0"
        /*0030*/ 	.string	"-arch sm_100 -m 64 "



//--------------------- .note.nv.cuinfo           --------------------------
	.section	.note.nv.cuinfo,"",@"SHT_NOTE"
	.sectionflags	@"SHF_NOTE_NV_CUINFO"
        /*0018*/ 	.short	0x0002
        /*001a*/ 	.short	0x0064
        /*001c*/ 	.short	0x0082
	.zero		2


//--------------------- .nv.info                  --------------------------
	.section	.nv.info,"",@"SHT_CUDA_INFO"
	.align	4


	//----- nvinfo : EIATTR_REGCOUNT
	.align		4
        /*0000*/ 	.byte	0x04, 0x2f
        /*0002*/ 	.short	(.L_1 - .L_0)
	.align		4
.L_0:
        /*0004*/ 	.word	index@(_Z17ScaleImage_KernelPhS_iiii)
        /*0008*/ 	.word	0x0000000e


	//----- nvinfo : EIATTR_FRAME_SIZE
	.align		4
.L_1:
        /*000c*/ 	.byte	0x04, 0x11
        /*000e*/ 	.short	(.L_3 - .L_2)
	.align		4
.L_2:
        /*0010*/ 	.word	index@(_Z17ScaleImage_KernelPhS_iiii)
        /*0014*/ 	.word	0x00000000


	//----- nvinfo : EIATTR_REGCOUNT
	.align		4
.L_3:
        /*0018*/ 	.byte	0x04, 0x2f
        /*001a*/ 	.short	(.L_5 - .L_4)
	.align		4
.L_4:
        /*001c*/ 	.word	index@(_Z26IntergralImages_row_KernelPhPiS0_ii)
        /*0020*/ 	.word	0x00000020


	//----- nvinfo : EIATTR_FRAME_SIZE
	.align		4
.L_5:
        /*0024*/ 	.byte	0x04, 0x11
        /*0026*/ 	.short	(.L_7 - .L_6)
	.align		4
.L_6:
        /*0028*/ 	.word	index@(_Z26IntergralImages_row_KernelPhPiS0_ii)
        /*002c*/ 	.word	0x00000000


	//----- nvinfo : EIATTR_REGCOUNT
	.align		4
.L_7:
        /*0030*/ 	.byte	0x04, 0x2f
        /*0032*/ 	.short	(.L_9 - .L_8)
	.align		4
.L_8:
        /*0034*/ 	.word	index@(_Z26IntergralImages_col_KernelPiS_i)
        /*0038*/ 	.word	0x00000014


	//----- nvinfo : EIATTR_FRAME_SIZE
	.align		4
.L_9:
        /*003c*/ 	.byte	0x04, 0x11
        /*003e*/ 	.short	(.L_11 - .L_10)
	.align		4
.L_10:
        /*0040*/ 	.word	index@(_Z26IntergralImages_col_KernelPiS_i)
        /*0044*/ 	.word	0x00000000


	//----- nvinfo : EIATTR_REGCOUNT
	.align		4
.L_11:
        /*0048*/ 	.byte	0x04, 0x2f
        /*004a*/ 	.short	(.L_13 - .L_12)
	.align		4
.L_12:
        /*004c*/ 	.word	index@(_Z18ScaleImage_Invokerv)
        /*0050*/ 	.word	0x00000004


	//----- nvinfo : EIATTR_FRAME_SIZE
	.align		4
.L_13:
        /*0054*/ 	.byte	0x04, 0x11
        /*0056*/ 	.short	(.L_15 - .L_14)
	.align		4
.L_14:
        /*0058*/ 	.word	index@(_Z18ScaleImage_Invokerv)
        /*005c*/ 	.word	0x00000000


	//----- nvinfo : EIATTR_MIN_STACK_SIZE
	.align		4
.L_15:
        /*0060*/ 	.byte	0x04, 0x12
        /*0062*/ 	.short	(.L_17 - .L_16)
	.align		4
.L_16:
        /*0064*/ 	.word	index@(_Z18ScaleImage_Invokerv)
        /*0068*/ 	.word	0x00000000


	//----- nvinfo : EIATTR_MIN_STACK_SIZE
	.align		4
.L_17:
        /*006c*/ 	.byte	0x04, 0x12
        /*006e*/ 	.short	(.L_19 - .L_18)
	.align		4
.L_18:
        /*0070*/ 	.word	index@(_Z26IntergralImages_col_KernelPiS_i)
        /*0074*/ 	.word	0x00000000


	//----- nvinfo : EIATTR_MIN_STACK_SIZE
	.align		4
.L_19:
        /*0078*/ 	.byte	0x04, 0x12
        /*007a*/ 	.short	(.L_21 - .L_20)
	.align		4
.L_20:
        /*007c*/ 	.word	index@(_Z26IntergralImages_row_KernelPhPiS0_ii)
        /*0080*/ 	.word	0x00000000


	//----- nvinfo : EIATTR_MIN_STACK_SIZE
	.align		4
.L_21:
        /*0084*/ 	.byte	0x04, 0x12
        /*0086*/ 	.short	(.L_23 - .L_22)
	.align		4
.L_22:
        /*0088*/ 	.word	index@(_Z17ScaleImage_KernelPhS_iiii)
        /*008c*/ 	.word	0x00000000
.L_23:


//--------------------- .nv.compat                --------------------------
	.section	.nv.compat,"",@"SHT_CUDA_COMPAT_INFO"
	.align	4
        /*0000*/ 	.byte	0x02, 0x09, 0x00, 0x00, 0x02, 0x02, 0x01, 0x00, 0x02, 0x05, 0x05, 0x00, 0x03, 0x07, 0x01, 0x01
        /*0010*/ 	.byte	0x02, 0x03, 0x00, 0x00, 0x02, 0x06, 0x01, 0x00, 0x04, 0x0b, 0x08, 0x00, 0x09, 0x00, 0x00, 0x00
        /*0020*/ 	.byte	0x00, 0x00, 0x00, 0x00


//--------------------- .nv.info._Z18ScaleImage_Invokerv --------------------------
	.section	.nv.info._Z18ScaleImage_Invokerv,"",@"SHT_CUDA_INFO"
	.sectionflags	@""
	.align	4


	//----- nvinfo : EIATTR_CUDA_API_VERSION
	.align		4
        /*0000*/ 	.byte	0x04, 0x37
        /*0002*/ 	.short	(.L_25 - .L_24)
.L_24:
        /*0004*/ 	.word	0x00000082


	//----- nvinfo : EIATTR_SPARSE_MMA_MASK
	.align		4
.L_25:
        /*0008*/ 	.byte	0x03, 0x50
        /*000a*/ 	.short	0x0000


	//----- nvinfo : EIATTR_MAXREG_COUNT
	.align		4
        /*000c*/ 	.byte	0x03, 0x1b
        /*000e*/ 	.short	0x00ff


	//----- nvinfo : EIATTR_MERCURY_ISA_VERSION
	.align		4
        /*0010*/ 	.byte	0x03, 0x5f
        /*0012*/ 	.short	0x0101


	//----- nvinfo : EIATTR_VRC_CTA_INIT_COUNT
	.align		4
        /*0014*/ 	.byte	0x02, 0x4a
	.zero		1
	.zero		1


	//----- nvinfo : EIATTR_EXIT_INSTR_OFFSETS
	.align		4
        /*0018*/ 	.byte	0x04, 0x1c
        /*001a*/ 	.short	(.L_27 - .L_26)


	//   ....[0]....
.L_26:
        /*001c*/ 	.word	0x00000010


	//----- nvinfo : EIATTR_SW_WAR
	.align		4
.L_27:
        /*0020*/ 	.byte	0x04, 0x36
        /*0022*/ 	.short	(.L_29 - .L_28)
.L_28:
        /*0024*/ 	.word	0x00000008
.L_29:


//--------------------- .nv.info._Z26IntergralImages_col_KernelPiS_i --------------------------
	.section	.nv.info._Z26IntergralImages_col_KernelPiS_i,"",@"SHT_CUDA_INFO"
	.sectionflags	@""
	.align	4


	//----- nvinfo : EIATTR_CUDA_API_VERSION
	.align		4
        /*0000*/ 	.byte	0x04, 0x37
        /*0002*/ 	.short	(.L_31 - .L_30)
.L_30:
        /*0004*/ 	.word	0x00000082


	//----- nvinfo : EIATTR_KPARAM_INFO
	.align		4
.L_31:
        /*0008*/ 	.byte	0x04, 0x17
        /*000a*/ 	.short	(.L_33 - .L_32)
.L_32:
        /*000c*/ 	.word	0x00000000
        /*0010*/ 	.short	0x0002
        /*0012*/ 	.short	0x0010
        /*0014*/ 	.byte	0x00, 0xf0, 0x11, 0x00


	//----- nvinfo : EIATTR_KPARAM_INFO
	.align		4
.L_33:
        /*0018*/ 	.byte	0x04, 0x17
        /*001a*/ 	.short	(.L_35 - .L_34)
.L_34:
        /*001c*/ 	.word	0x00000000
        /*0020*/ 	.short	0x0001
        /*0022*/ 	.short	0x0008
        /*0024*/ 	.byte	0x00, 0xf5, 0x21, 0x00


	//----- nvinfo : EIATTR_KPARAM_INFO
	.align		4
.L_35:
        /*0028*/ 	.byte	0x04, 0x17
        /*002a*/ 	.short	(.L_37 - .L_36)
.L_36:
        /*002c*/ 	.word	0x00000000
        /*0030*/ 	.short	0x0000
        /*0032*/ 	.short	0x0000
        /*0034*/ 	.byte	0x00, 0xf5, 0x21, 0x00


	//----- nvinfo : EIATTR_SPARSE_MMA_MASK
	.align		4
.L_37:
        /*0038*/ 	.byte	0x03, 0x50
        /*003a*/ 	.short	0x0000


	//----- nvinfo : EIATTR_MAXREG_COUNT
	.align		4
        /*003c*/ 	.byte	0x03, 0x1b
        /*003e*/ 	.short	0x00ff


	//----- nvinfo : EIATTR_MERCURY_ISA_VERSION
	.align		4
        /*0040*/ 	.byte	0x03, 0x5f
        /*0042*/ 	.short	0x0101


	//----- nvinfo : EIATTR_VRC_CTA_INIT_COUNT
	.align		4
        /*0044*/ 	.byte	0x02, 0x4a
	.zero		1
	.zero		1


	//----- nvinfo : EIATTR_EXIT_INSTR_OFFSETS
	.align		4
        /*0048*/ 	.byte	0x04, 0x1c
        /*004a*/ 	.short	(.L_39 - .L_38)


	//   ....[0]....
.L_38:
        /*004c*/ 	.word	0x00000030


	//   ....[1]....
        /*0050*/ 	.word	0x000006e0


	//   ....[2]....
        /*0054*/ 	.word	0x00000a00


	//   ....[3]....
        /*0058*/ 	.word	0x00000c20


	//   ....[4]....
        /*005c*/ 	.word	0x00000d40


	//----- nvinfo : EIATTR_CBANK_PARAM_SIZE
	.align		4
.L_39:
        /*0060*/ 	.byte	0x03, 0x19
        /*0062*/ 	.short	0x0014


	//----- nvinfo : EIATTR_PARAM_CBANK
	.align		4
        /*0064*/ 	.byte	0x04, 0x0a
        /*0066*/ 	.short	(.L_41 - .L_40)
	.align		4
.L_40:
        /*0068*/ 	.word	index@(.nv.constant0._Z26IntergralImages_col_KernelPiS_i)
        /*006c*/ 	.short	0x0380
        /*006e*/ 	.short	0x0014


	//----- nvinfo : EIATTR_SW_WAR
	.align		4
.L_41:
        /*0070*/ 	.byte	0x04, 0x36
        /*0072*/ 	.short	(.L_43 - .L_42)
.L_42:
        /*0074*/ 	.word	0x00000008
.L_43:


//--------------------- .nv.info._Z26IntergralImages_row_KernelPhPiS0_ii --------------------------
	.section	.nv.info._Z26IntergralImages_row_KernelPhPiS0_ii,"",@"SHT_CUDA_INFO"
	.sectionflags	@""
	.align	4


	//----- nvinfo : EIATTR_CUDA_API_VERSION
	.align		4
        /*0000*/ 	.byte	0x04, 0x37
        /*0002*/ 	.short	(.L_45 - .L_44)
.L_44:
        /*0004*/ 	.word	0x00000082


	//----- nvinfo : EIATTR_KPARAM_INFO
	.align		4
.L_45:
        /*0008*/ 	.byte	0x04, 0x17
        /*000a*/ 	.short	(.L_47 - .L_46)
.L_46:
        /*000c*/ 	.word	0x00000000
        /*0010*/ 	.short	0x0004
        /*0012*/ 	.short	0x001c
        /*0014*/ 	.byte	0x00, 0xf0, 0x11, 0x00


	//----- nvinfo : EIATTR_KPARAM_INFO
	.align		4
.L_47:
        /*0018*/ 	.byte	0x04, 0x17
        /*001a*/ 	.short	(.L_49 - .L_48)
.L_48:
        /*001c*/ 	.word	0x00000000
        /*0020*/ 	.short	0x0003
        /*0022*/ 	.short	0x0018
        /*0024*/ 	.byte	0x00, 0xf0, 0x11, 0x00


	//----- nvinfo : EIATTR_KPARAM_INFO
	.align		4
.L_49:
        /*0028*/ 	.byte	0x04, 0x17
        /*002a*/ 	.short	(.L_51 - .L_50)
.L_50:
        /*002c*/ 	.word	0x00000000
        /*0030*/ 	.short	0x0002
        /*0032*/ 	.short	0x0010
        /*0034*/ 	.byte	0x00, 0xf5, 0x21, 0x00


	//----- nvinfo : EIATTR_KPARAM_INFO
	.align		4
.L_51:
        /*0038*/ 	.byte	0x04, 0x17
        /*003a*/ 	.short	(.L_53 - .L_52)
.L_52:
        /*003c*/ 	.word	0x00000000
        /*0040*/ 	.short	0x0001
        /*0042*/ 	.short	0x0008
        /*0044*/ 	.byte	0x00, 0xf5, 0x21, 0x00


	//----- nvinfo : EIATTR_KPARAM_INFO
	.align		4
.L_53:
        /*0048*/ 	.byte	0x04, 0x17
        /*004a*/ 	.short	(.L_55 - .L_54)
.L_54:
        /*004c*/ 	.word	0x00000000
        /*0050*/ 	.short	0x0000
        /*0052*/ 	.short	0x0000
        /*0054*/ 	.byte	0x00, 0xf5, 0x21, 0x00


	//----- nvinfo : EIATTR_SPARSE_MMA_MASK
	.align		4
.L_55:
        /*0058*/ 	.byte	0x03, 0x50
        /*005a*/ 	.short	0x0000


	//----- nvinfo : EIATTR_MAXREG_COUNT
	.align		4
        /*005c*/ 	.byte	0x03, 0x1b
        /*005e*/ 	.short	0x00ff


	//----- nvinfo : EIATTR_MERCURY_ISA_VERSION
	.align		4
        /*0060*/ 	.byte	0x03, 0x5f
        /*0062*/ 	.short	0x0101


	//----- nvinfo : EIATTR_VRC_CTA_INIT_COUNT
	.align		4
        /*0064*/ 	.byte	0x02, 0x4a
	.zero		1
	.zero		1


	//----- nvinfo : EIATTR_EXIT_INSTR_OFFSETS
	.align		4
        /*0068*/ 	.byte	0x04, 0x1c
        /*006a*/ 	.short	(.L_57 - .L_56)


	//   ....[0]....
.L_56:
        /*006c*/ 	.word	0x00000030


	//   ....[1]....
        /*0070*/ 	.word	0x00000970


	//   ....[2]....
        /*0074*/ 	.word	0x00000e70


	//   ....[3]....
        /*0078*/ 	.word	0x000011e0


	//   ....[4]....
        /*007c*/ 	.word	0x00001400


	//----- nvinfo : EIATTR_CBANK_PARAM_SIZE
	.align		4
.L_57:
        /*0080*/ 	.byte	0x03, 0x19
        /*0082*/ 	.short	0x0020


	//----- nvinfo : EIATTR_PARAM_CBANK
	.align		4
        /*0084*/ 	.byte	0x04, 0x0a
        /*0086*/ 	.short	(.L_59 - .L_58)
	.align		4
.L_58:
        /*0088*/ 	.word	index@(.nv.constant0._Z26IntergralImages_row_KernelPhPiS0_ii)
        /*008c*/ 	.short	0x0380
        /*008e*/ 	.short	0x0020


	//----- nvinfo : EIATTR_SW_WAR
	.align		4
.L_59:
        /*0090*/ 	.byte	0x04, 0x36
        /*0092*/ 	.short	(.L_61 - .L_60)
.L_60:
        /*0094*/ 	.word	0x00000008
.L_61:


//--------------------- .nv.info._Z17ScaleImage_KernelPhS_iiii --------------------------
	.section	.nv.info._Z17ScaleImage_KernelPhS_iiii,"",@"SHT_CUDA_INFO"
	.sectionflags	@""
	.align	4


	//----- nvinfo : EIATTR_CUDA_API_VERSION
	.align		4
        /*0000*/ 	.byte	0x04, 0x37
        /*0002*/ 	.short	(.L_63 - .L_62)
.L_62:
        /*0004*/ 	.word	0x00000082


	//----- nvinfo : EIATTR_KPARAM_INFO
	.align		4
.L_63:
        /*0008*/ 	.byte	0x04, 0x17
        /*000a*/ 	.short	(.L_65 - .L_64)
.L_64:
        /*000c*/ 	.word	0x00000000
        /*0010*/ 	.short	0x0005
        /*0012*/ 	.short	0x001c
        /*0014*/ 	.byte	0x00, 0xf0, 0x11, 0x00


	//----- nvinfo : EIATTR_KPARAM_INFO
	.align		4
.L_65:
        /*0018*/ 	.byte	0x04, 0x17
        /*001a*/ 	.short	(.L_67 - .L_66)
.L_66:
        /*001c*/ 	.word	0x00000000
        /*0020*/ 	.short	0x0004
        /*0022*/ 	.short	0x0018
        /*0024*/ 	.byte	0x00, 0xf0, 0x11, 0x00


	//----- nvinfo : EIATTR_KPARAM_INFO
	.align		4
.L_67:
        /*0028*/ 	.byte	0x04, 0x17
        /*002a*/ 	.short	(.L_69 - .L_68)
.L_68:
        /*002c*/ 	.word	0x00000000
        /*0030*/ 	.short	0x0003
        /*0032*/ 	.short	0x0014
        /*0034*/ 	.byte	0x00, 0xf0, 0x11, 0x00


	//----- nvinfo : EIATTR_KPARAM_INFO
	.align		4
.L_69:
        /*0038*/ 	.byte	0x04, 0x17
        /*003a*/ 	.short	(.L_71 - .L_70)
.L_70:
        /*003c*/ 	.word	0x00000000
        /*0040*/ 	.short	0x0002
        /*0042*/ 	.short	0x0010
        /*0044*/ 	.byte	0x00, 0xf0, 0x11, 0x00


	//----- nvinfo : EIATTR_KPARAM_INFO
	.align		4
.L_71:
        /*0048*/ 	.byte	0x04, 0x17
        /*004a*/ 	.short	(.L_73 - .L_72)
.L_72:
        /*004c*/ 	.word	0x00000000
        /*0050*/ 	.short	0x0001
        /*0052*/ 	.short	0x0008
        /*0054*/ 	.byte	0x00, 0xf5, 0x21, 0x00


	//----- nvinfo : EIATTR_KPARAM_INFO
	.align		4
.L_73:
        /*0058*/ 	.byte	0x04, 0x17
        /*005a*/ 	.short	(.L_75 - .L_74)
.L_74:
        /*005c*/ 	.word	0x00000000
        /*0060*/ 	.short	0x0000
        /*0062*/ 	.short	0x0000
        /*0064*/ 	.byte	0x00, 0xf5, 0x21, 0x00


	//----- nvinfo : EIATTR_SPARSE_MMA_MASK
	.align		4
.L_75:
        /*0068*/ 	.byte	0x03, 0x50
        /*006a*/ 	.short	0x0000


	//----- nvinfo : EIATTR_MAXREG_COUNT
	.align		4
        /*006c*/ 	.byte	0x03, 0x1b
        /*006e*/ 	.short	0x00ff


	//----- nvinfo : EIATTR_MERCURY_ISA_VERSION
	.align		4
        /*0070*/ 	.byte	0x03, 0x5f
        /*0072*/ 	.short	0x0101


	//----- nvinfo : EIATTR_VRC_CTA_INIT_COUNT
	.align		4
        /*0074*/ 	.byte	0x02, 0x4a
	.zero		1
	.zero		1


	//----- nvinfo : EIATTR_EXIT_INSTR_OFFSETS
	.align		4
        /*0078*/ 	.byte	0x04, 0x1c
        /*007a*/ 	.short	(.L_77 - .L_76)


	//   ....[0]....
.L_76:
        /*007c*/ 	.word	0x000002a0


	//----- nvinfo : EIATTR_CRS_STACK_SIZE
	.align		4
.L_77:
        /*0080*/ 	.byte	0x04, 0x1e
        /*0082*/ 	.short	(.L_79 - .L_78)
.L_78:
        /*0084*/ 	.word	0x00000000


	//----- nvinfo : EIATTR_CBANK_PARAM_SIZE
	.align		4
.L_79:
        /*0088*/ 	.byte	0x03, 0x19
        /*008a*/ 	.short	0x0020


	//----- nvinfo : EIATTR_PARAM_CBANK
	.align		4
        /*008c*/ 	.byte	0x04, 0x0a
        /*008e*/ 	.short	(.L_81 - .L_80)
	.align		4
.L_80:
        /*0090*/ 	.word	index@(.nv.constant0._Z17ScaleImage_KernelPhS_iiii)
        /*0094*/ 	.short	0x0380
        /*0096*/ 	.short	0x0020


	//----- nvinfo : EIATTR_SW_WAR
	.align		4
.L_81:
        /*0098*/ 	.byte	0x04, 0x36
        /*009a*/ 	.short	(.L_83 - .L_82)
.L_82:
        /*009c*/ 	.word	0x00000008
.L_83:


//--------------------- .nv.callgraph             --------------------------
	.section	.nv.callgraph,"",@"SHT_CUDA_CALLGRAPH"
	.align	4
	.sectionentsize	8
	.align		4
        /*0000*/ 	.word	0x00000000
	.align		4
        /*0004*/ 	.word	0xffffffff
	.align		4
        /*0008*/ 	.word	0x00000000
	.align		4
        /*000c*/ 	.word	0xfffffffe
	.align		4
        /*0010*/ 	.word	0x00000000
	.align		4
        /*0014*/ 	.word	0xfffffffd
	.align		4
        /*0018*/ 	.word	0x00000000
	.align		4
        /*001c*/ 	.word	0xfffffffc


//--------------------- .text._Z18ScaleImage_Invokerv --------------------------
	.section	.text._Z18ScaleImage_Invokerv,"ax",@progbits
	.align	128
        .global         _Z18ScaleImage_Invokerv
        .type           _Z18ScaleImage_Invokerv,@function
        .size           _Z18ScaleImage_Invokerv,(.L_x_14 - _Z18ScaleImage_Invokerv)
        .other          _Z18ScaleImage_Invokerv,@"STO_CUDA_ENTRY STV_DEFAULT"
_Z18ScaleImage_Invokerv:
.text._Z18ScaleImage_Invokerv:
[----:B------:R-:W-:Y:S01]  /*0000*/  LDC R1, c[0x0][0x37c] ;  /* 0x0000df00ff017b82 */ /* 0x000fe20000000800 */
[----:B------:R-:W-:Y:S05]  /*0010*/  EXIT ;  /* 0x000000000000794d */ /* 0x000fea0003800000 */
.L_x_0:
[----:B------:R-:W-:-:S00]  /*0020*/  BRA `(.L_x_0) ;  /* 0xfffffffc00fc7947 */ /* 0x000fc0000383ffff */
[----:B------:R-:W-:-:S00]  /*0030*/  NOP ;  /* 0x0000000000007918 */ /* 0x000fc00000000000 */
        /* <DEDUP_REMOVED lines=12> */
.L_x_14:


//--------------------- .text._Z26IntergralImages_col_KernelPiS_i --------------------------
	.section	.text._Z26IntergralImages_col_KernelPiS_i,"ax",@progbits
	.align	128
        .global         _Z26IntergralImages_col_KernelPiS_i
        .type           _Z26IntergralImages_col_KernelPiS_i,@function
        .size           _Z26IntergralImages_col_KernelPiS_i,(.L_x_15 - _Z26IntergralImages_col_KernelPiS_i)
        .other          _Z26IntergralImages_col_KernelPiS_i,@"STO_CUDA_ENTRY STV_DEFAULT"
_Z26IntergralImages_col_KernelPiS_i:
.text._Z26IntergralImages_col_KernelPiS_i:
[----:B------:R-:W-:Y:S08]  /*0000*/  LDC R1, c[0x0][0x37c] ;  /* 0x0000df00ff017b82 */ /* 0x000ff00000000800 */
[----:B------:R-:W0:Y:S02]  /*0010*/  LDC R3, c[0x0][0x390] ;  /* 0x0000e400ff037b82 */ /* 0x000e240000000800 */
[----:B0-----:R-:W-:-:S13]  /*0020*/  ISETP.GE.U32.AND P0, PT, R3, 0x2, PT ;  /* 0x000000020300780c */ /* 0x001fda0003f06070 */
[----:B------:R-:W-:Y:S05]  /*0030*/  @!P0 EXIT ;  /* 0x000000000000894d */ /* 0x000fea0003800000 */
[----:B------:R-:W0:Y:S01]  /*0040*/  S2R R2, SR_TID.X ;  /* 0x0000000000027919 */ /* 0x000e220000002100 */
[----:B------:R-:W-:Y:S01]  /*0050*/  IADD3 R4, P0, PT, R3, -0x2, RZ ;  /* 0xfffffffe03047810 */ /* 0x000fe20007f1e0ff */
[----:B------:R-:W-:Y:S01]  /*0060*/  UMOV UR5, 0x1 ;  /* 0x0000000100057882 */ /* 0x000fe20000000000 */
[----:B------:R-:W-:Y:S01]  /*0070*/  SHF.R.S32.HI R5, RZ, 0x1f, R3 ;  /* 0x0000001fff057819 */ /* 0x000fe20000011403 */
[----:B------:R-:W-:Y:S01]  /*0080*/  UMOV UR4, URZ ;  /* 0x000000ff00047c82 */ /* 0x000fe20008000000 */
[----:B------:R-:W-:Y:S01]  /*0090*/  ISETP.GE.U32.AND P1, PT, R4, 0x7, PT ;  /* 0x000000070400780c */ /* 0x000fe20003f26070 */
[----:B------:R-:W1:Y:S01]  /*00a0*/  LDCU.64 UR6, c[0x0][0x358] ;  /* 0x00006b00ff0677ac */ /* 0x000e620008000a00 */
[----:B------:R-:W-:Y:S02]  /*00b0*/  IADD3.X R4, PT, PT, R5, -0x1, RZ, P0, !PT ;  /* 0xffffffff05047810 */ /* 0x000fe400007fe4ff */
[----:B------:R-:W-:Y:S02]  /*00c0*/  IADD3 R0, P2, PT, R3, -0x1, RZ ;  /* 0xffffffff03007810 */ /* 0x000fe40007f5e0ff */
[----:B------:R-:W-:-:S02]  /*00d0*/  ISETP.GE.U32.AND.EX P1, PT, R4, RZ, PT, P1 ;  /* 0x000000ff0400720c */ /* 0x000fc40003f26110 */
[----:B------:R-:W-:Y:S02]  /*00e0*/  LOP3.LUT R12, R0, 0x7, RZ, 0xc0, !PT ;  /* 0x00000007000c7812 */ /* 0x000fe400078ec0ff */
[----:B------:R-:W-:Y:S02]  /*00f0*/  IADD3.X R8, PT, PT, R5, -0x1, RZ, P2, !PT ;  /* 0xffffffff05087810 */ /* 0x000fe400017fe4ff */
[----:B------:R-:W-:-:S04]  /*0100*/  ISETP.NE.U32.AND P0, PT, R12, RZ, PT ;  /* 0x000000ff0c00720c */ /* 0x000fc80003f05070 */
[----:B------:R-:W-:Y:S01]  /*0110*/  ISETP.NE.AND.EX P0, PT, RZ, RZ, PT, P0 ;  /* 0x000000ffff00720c */ /* 0x000fe20003f05300 */
[----:B0-----:R-:W-:Y:S02]  /*0120*/  IMAD R9, R5, R2, RZ ;  /* 0x0000000205097224 */ /* 0x001fe400078e02ff */
[----:B------:R-:W-:-:S04]  /*0130*/  IMAD.WIDE.U32 R2, R2, R3, RZ ;  /* 0x0000000302027225 */ /* 0x000fc800078e00ff */
[----:B------:R-:W-:Y:S01]  /*0140*/  IMAD.IADD R9, R3, 0x1, R9 ;  /* 0x0000000103097824 */ /* 0x000fe200078e0209 */
[----:B-1----:R-:W-:Y:S06]  /*0150*/  @!P1 BRA `(.L_x_1) ;  /* 0x0000000400609947 */ /* 0x002fec0003800000 */
[----:B------:R-:W0:Y:S01]  /*0160*/  LDCU.128 UR8, c[0x0][0x380] ;  /* 0x00007000ff0877ac */ /* 0x000e220008000c00 */
[----:B------:R-:W-:Y:S02]  /*0170*/  LEA R10, P1, R2, 0x10, 0x2 ;  /* 0x00000010020a7811 */ /* 0x000fe400078210ff */
[----:B------:R-:W-:Y:S01]  /*0180*/  LOP3.LUT R14, R0, 0xfffffff8, RZ, 0xc0, !PT ;  /* 0xfffffff8000e7812 */ /* 0x000fe200078ec0ff */
[----:B------:R-:W-:Y:S01]  /*0190*/  UMOV UR5, 0x1 ;  /* 0x0000000100057882 */ /* 0x000fe20000000000 */
[----:B------:R-:W-:Y:S01]  /*01a0*/  LEA.HI.X R13, R2, RZ, R9, 0x2, P1 ;  /* 0x000000ff020d7211 */ /* 0x000fe200008f1409 */
[----:B------:R-:W-:Y:S01]  /*01b0*/  UMOV UR4, URZ ;  /* 0x000000ff00047c82 */ /* 0x000fe20008000000 */
[C---:B0-----:R-:W-:Y:S02]  /*01c0*/  IADD3 R11, P2, PT, R10.reuse, UR8, RZ ;  /* 0x000000080a0b7c10 */ /* 0x041fe4000ff5e0ff */
[----:B------:R-:W-:Y:S02]  /*01d0*/  IADD3 R10, P3, PT, R10, UR10, RZ ;  /* 0x0000000a0a0a7c10 */ /* 0x000fe4000ff7e0ff */
[----:B------:R-:W-:-:S02]  /*01e0*/  IADD3.X R5, PT, PT, R13, UR9, RZ, P2, !PT ;  /* 0x000000090d057c10 */ /* 0x000fc400097fe4ff */
[----:B------:R-:W-:-:S09]  /*01f0*/  IADD3.X R13, PT, PT, R13, UR11, RZ, P3, !PT ;  /* 0x0000000b0d0d7c10 */ /* 0x000fd20009ffe4ff */
.L_x_2:
[----:B------:R-:W-:-:S05]  /*0200*/  IMAD.MOV.U32 R4, RZ, RZ, R11 ;  /* 0x000000ffff047224 */ /* 0x000fca00078e000b */
[----:B------:R-:W2:Y:S04]  /*0210*/  LDG.E R6, desc[UR6][R4.64+-0x10] ;  /* 0xfffff00604067981 */ /* 0x000ea8000c1e1900 */
[----:B------:R-:W2:Y:S02]  /*0220*/  LDG.E R7, desc[UR6][R4.64+-0xc] ;  /* 0xfffff40604077981 */ /* 0x000ea4000c1e1900 */
[----:B--2---:R-:W-:Y:S02]  /*0230*/  IMAD.IADD R11, R6, 0x1, R7 ;  /* 0x00000001060b7824 */ /* 0x004fe400078e0207 */
[----:B------:R-:W-:Y:S02]  /*0240*/  IMAD.MOV.U32 R6, RZ, RZ, R10 ;  /* 0x000000ffff067224 */ /* 0x000fe400078e000a */
[----:B------:R-:W-:Y:S01]  /*0250*/  IMAD.MOV.U32 R7, RZ, RZ, R13 ;  /* 0x000000ffff077224 */ /* 0x000fe200078e000d */
[----:B------:R0:W-:Y:S04]  /*0260*/  STG.E desc[UR6][R4.64+-0xc], R11 ;  /* 0xfffff40b04007986 */ /* 0x0001e8000c101906 */
[----:B------:R-:W2:Y:S04]  /*0270*/  LDG.E R10, desc[UR6][R6.64+-0x10] ;  /* 0xfffff006060a7981 */ /* 0x000ea8000c1e1900 */
[----:B------:R-:W2:Y:S02]  /*0280*/  LDG.E R13, desc[UR6][R6.64+-0xc] ;  /* 0xfffff406060d7981 */ /* 0x000ea4000c1e1900 */
[----:B--2---:R-:W-:-:S05]  /*0290*/  IMAD.IADD R13, R10, 0x1, R13 ;  /* 0x000000010a0d7824 */ /* 0x004fca00078e020d */
[----:B------:R1:W-:Y:S04]  /*02a0*/  STG.E desc[UR6][R6.64+-0xc], R13 ;  /* 0xfffff40d06007986 */ /* 0x0003e8000c101906 */
[----:B------:R-:W2:Y:S04]  /*02b0*/  LDG.E R10, desc[UR6][R4.64+-0xc] ;  /* 0xfffff406040a7981 */ /* 0x000ea8000c1e1900 */
[----:B------:R-:W2:Y:S02]  /*02c0*/  LDG.E R15, desc[UR6][R4.64+-0x8] ;  /* 0xfffff806040f7981 */ /* 0x000ea4000c1e1900 */
[----:B--2---:R-:W-:-:S05]  /*02d0*/  IMAD.IADD R15, R10, 0x1, R15 ;  /* 0x000000010a0f7824 */ /* 0x004fca00078e020f */
[----:B------:R2:W-:Y:S04]  /*02e0*/  STG.E desc[UR6][R4.64+-0x8], R15 ;  /* 0xfffff80f04007986 */ /* 0x0005e8000c101906 */
[----:B------:R-:W3:Y:S04]  /*02f0*/  LDG.E R10, desc[UR6][R6.64+-0xc] ;  /* 0xfffff406060a7981 */ /* 0x000ee8000c1e1900 */
[----:B------:R-:W3:Y:S02]  /*0300*/  LDG.E R17, desc[UR6][R6.64+-0x8] ;  /* 0xfffff80606117981 */ /* 0x000ee4000c1e1900 */
[----:B---3--:R-:W-:-:S05]  /*0310*/  IMAD.IADD R17, R10, 0x1, R17 ;  /* 0x000000010a117824 */ /* 0x008fca00078e0211 */
[----:B------:R3:W-:Y:S04]  /*0320*/  STG.E desc[UR6][R6.64+-0x8], R17 ;  /* 0xfffff81106007986 */ /* 0x0007e8000c101906 */
[----:B------:R-:W4:Y:S04]  /*0330*/  LDG.E R10, desc[UR6][R4.64+-0x8] ;  /* 0xfffff806040a7981 */ /* 0x000f28000c1e1900 */
[----:B0-----:R-:W4:Y:S02]  /*0340*/  LDG.E R11, desc[UR6][R4.64+-0x4] ;  /* 0xfffffc06040b7981 */ /* 0x001f24000c1e1900 */
[----:B----4-:R-:W-:-:S05]  /*0350*/  IMAD.IADD R11, R10, 0x1, R11 ;  /* 0x000000010a0b7824 */ /* 0x010fca00078e020b */
[----:B------:R0:W-:Y:S04]  /*0360*/  STG.E desc[UR6][R4.64+-0x4], R11 ;  /* 0xfffffc0b04007986 */ /* 0x0001e8000c101906 */
[----:B------:R-:W4:Y:S04]  /*0370*/  LDG.E R10, desc[UR6][R6.64+-0x8] ;  /* 0xfffff806060a7981 */ /* 0x000f28000c1e1900 */
[----:B-1----:R-:W4:Y:S02]  /*0380*/  LDG.E R13, desc[UR6][R6.64+-0x4] ;  /* 0xfffffc06060d7981 */ /* 0x002f24000c1e1900 */
[----:B----4-:R-:W-:-:S05]  /*0390*/  IMAD.IADD R13, R10, 0x1, R13 ;  /* 0x000000010a0d7824 */ /* 0x010fca00078e020d */
[----:B------:R1:W-:Y:S04]  /*03a0*/  STG.E desc[UR6][R6.64+-0x4], R13 ;  /* 0xfffffc0d06007986 */ /* 0x0003e8000c101906 */
[----:B------:R-:W4:Y:S04]  /*03b0*/  LDG.E R10, desc[UR6][R4.64+-0x4] ;  /* 0xfffffc06040a7981 */ /* 0x000f28000c1e1900 */
[----:B--2---:R-:W4:Y:S02]  /*03c0*/  LDG.E R15, desc[UR6][R4.64] ;  /* 0x00000006040f7981 */ /* 0x004f24000c1e1900 */
[----:B----4-:R-:W-:-:S05]  /*03d0*/  IMAD.IADD R15, R10, 0x1, R15 ;  /* 0x000000010a0f7824 */ /* 0x010fca00078e020f */
[----:B------:R2:W-:Y:S04]  /*03e0*/  STG.E desc[UR6][R4.64], R15 ;  /* 0x0000000f04007986 */ /* 0x0005e8000c101906 */
[----:B------:R-:W4:Y:S04]  /*03f0*/  LDG.E R10, desc[UR6][R6.64+-0x4] ;  /* 0xfffffc06060a7981 */ /* 0x000f28000c1e1900 */
[----:B---3--:R-:W4:Y:S02]  /*0400*/  LDG.E R17, desc[UR6][R6.64] ;  /* 0x0000000606117981 */ /* 0x008f24000c1e1900 */
[----:B----4-:R-:W-:-:S05]  /*0410*/  IMAD.IADD R17, R10, 0x1, R17 ;  /* 0x000000010a117824 */ /* 0x010fca00078e0211 */
        /* <DEDUP_REMOVED lines=24> */
[----:B------:R-:W-:Y:S04]  /*05a0*/  STG.E desc[UR6][R6.64+0xc], R13 ;  /* 0x00000c0d06007986 */ /* 0x000fe8000c101906 */
[----:B------:R-:W4:Y:S04]  /*05b0*/  LDG.E R10, desc[UR6][R4.64+0xc] ;  /* 0x00000c06040a7981 */ /* 0x000f28000c1e1900 */
[----:B--2---:R-:W4:Y:S02]  /*05c0*/  LDG.E R15, desc[UR6][R4.64+0x10] ;  /* 0x00001006040f7981 */ /* 0x004f24000c1e1900 */
[----:B----4-:R-:W-:-:S05]  /*05d0*/  IMAD.IADD R15, R10, 0x1, R15 ;  /* 0x000000010a0f7824 */ /* 0x010fca00078e020f */
[----:B------:R1:W-:Y:S04]  /*05e0*/  STG.E desc[UR6][R4.64+0x10], R15 ;  /* 0x0000100f04007986 */ /* 0x0003e8000c101906 */
[----:B------:R-:W2:Y:S04]  /*05f0*/  LDG.E R10, desc[UR6][R6.64+0xc] ;  /* 0x00000c06060a7981 */ /* 0x000ea8000c1e1900 */
[----:B---3--:R-:W2:Y:S01]  /*0600*/  LDG.E R17, desc[UR6][R6.64+0x10] ;  /* 0x0000100606117981 */ /* 0x008ea2000c1e1900 */
[----:B------:R-:W-:-:S04]  /*0610*/  UIADD3 UR5, UP0, UPT, UR5, 0x8, URZ ;  /* 0x0000000805057890 */ /* 0x000fc8000ff1e0ff */
[----:B------:R-:W-:Y:S01]  /*0620*/  UIADD3.X UR4, UPT, UPT, URZ, UR4, URZ, UP0, !UPT ;  /* 0x00000004ff047290 */ /* 0x000fe200087fe4ff */
[----:B--2---:R-:W-:Y:S01]  /*0630*/  IMAD.IADD R17, R10, 0x1, R17 ;  /* 0x000000010a117824 */ /* 0x004fe200078e0211 */
[----:B------:R-:W-:-:S04]  /*0640*/  IADD3 R10, P2, PT, -R14, UR5, RZ ;  /* 0x000000050e0a7c10 */ /* 0x000fc8000ff5e1ff */
[----:B------:R-:W-:Y:S01]  /*0650*/  ISETP.NE.U32.AND P1, PT, R10, 0x1, PT ;  /* 0x000000010a00780c */ /* 0x000fe20003f25070 */
[----:B------:R2:W-:Y:S01]  /*0660*/  STG.E desc[UR6][R6.64+0x10], R17 ;  /* 0x0000101106007986 */ /* 0x0005e2000c101906 */
[----:B------:R-:W-:Y:S02]  /*0670*/  IADD3.X R10, PT, PT, ~R8, UR4, RZ, P2, !PT ;  /* 0x00000004080a7c10 */ /* 0x000fe400097fe5ff */
[----:B0-----:R-:W-:Y:S02]  /*0680*/  IADD3 R11, P2, PT, R4, 0x20, RZ ;  /* 0x00000020040b7810 */ /* 0x001fe40007f5e0ff */
[----:B------:R-:W-:Y:S02]  /*0690*/  ISETP.NE.AND.EX P1, PT, R10, RZ, PT, P1 ;  /* 0x000000ff0a00720c */ /* 0x000fe40003f25310 */
[----:B------:R-:W-:Y:S01]  /*06a0*/  IADD3 R10, P3, PT, R6, 0x20, RZ ;  /* 0x00000020060a7810 */ /* 0x000fe20007f7e0ff */
[----:B-1----:R-:W-:-:S04]  /*06b0*/  IMAD.X R5, RZ, RZ, R5, P2 ;  /* 0x000000ffff057224 */ /* 0x002fc800010e0605 */
[----:B------:R-:W-:-:S06]  /*06c0*/  IMAD.X R13, RZ, RZ, R7, P3 ;  /* 0x000000ffff0d7224 */ /* 0x000fcc00018e0607 */
[----:B--2---:R-:W-:Y:S05]  /*06d0*/  @P1 BRA `(.L_x_2) ;  /* 0xfffffff800c81947 */ /* 0x004fea000383ffff */
.L_x_1:
[----:B------:R-:W-:Y:S05]  /*06e0*/  @!P0 EXIT ;  /* 0x000000000000894d */ /* 0x000fea0003800000 */
[----:B------:R-:W-:Y:S02]  /*06f0*/  ISETP.GE.U32.AND P1, PT, R12, 0x4, PT ;  /* 0x000000040c00780c */ /* 0x000fe40003f26070 */
[----:B------:R-:W-:Y:S02]  /*0700*/  LOP3.LUT R10, R0, 0x3, RZ, 0xc0, !PT ;  /* 0x00000003000a7812 */ /* 0x000fe400078ec0ff */
[----:B------:R-:W-:Y:S02]  /*0710*/  ISETP.GE.U32.AND.EX P1, PT, RZ, RZ, PT, P1 ;  /* 0x000000ffff00720c */ /* 0x000fe40003f26110 */
[----:B------:R-:W-:-:S04]  /*0720*/  ISETP.NE.U32.AND P0, PT, R10, RZ, PT ;  /* 0x000000ff0a00720c */ /* 0x000fc80003f05070 */
[----:B------:R-:W-:-:S07]  /*0730*/  ISETP.NE.AND.EX P0, PT, RZ, RZ, PT, P0 ;  /* 0x000000ffff00720c */ /* 0x000fce0003f05300 */
[----:B------:R-:W-:Y:S06]  /*0740*/  @!P1 BRA `(.L_x_3) ;  /* 0x0000000000ac9947 */ /* 0x000fec0003800000 */
[----:B------:R-:W0:Y:S01]  /*0750*/  LDCU.128 UR8, c[0x0][0x380] ;  /* 0x00007000ff0877ac */ /* 0x000e220008000c00 */
[----:B------:R-:W-:-:S04]  /*0760*/  IADD3 R5, P1, PT, R2, UR5, RZ ;  /* 0x0000000502057c10 */ /* 0x000fc8000ff3e0ff */
[----:B------:R-:W-:Y:S01]  /*0770*/  IADD3.X R6, PT, PT, R9, UR4, RZ, P1, !PT ;  /* 0x0000000409067c10 */ /* 0x000fe20008ffe4ff */
[----:B------:R-:W-:-:S03]  /*0780*/  IMAD.SHL.U32 R4, R5, 0x4, RZ ;  /* 0x0000000405047824 */ /* 0x000fc600078e00ff */
[----:B------:R-:W-:Y:S02]  /*0790*/  SHF.L.U64.HI R5, R5, 0x2, R6 ;  /* 0x0000000205057819 */ /* 0x000fe40000010206 */
[----:B0-----:R-:W-:-:S04]  /*07a0*/  IADD3 R6, P1, PT, R4, UR8, RZ ;  /* 0x0000000804067c10 */ /* 0x001fc8000ff3e0ff */
[----:B------:R-:W-:-:S05]  /*07b0*/  IADD3.X R7, PT, PT, R5, UR9, RZ, P1, !PT ;  /* 0x0000000905077c10 */ /* 0x000fca0008ffe4ff */
[----:B------:R-:W2:Y:S04]  /*07c0*/  LDG.E R8, desc[UR6][R6.64+-0x4] ;  /* 0xfffffc0606087981 */ /* 0x000ea8000c1e1900 */
[----:B------:R-:W2:Y:S01]  /*07d0*/  LDG.E R11, desc[UR6][R6.64] ;  /* 0x00000006060b7981 */ /* 0x000ea2000c1e1900 */
[----:B------:R-:W-:-:S04]  /*07e0*/  IADD3 R4, P1, PT, R4, UR10, RZ ;  /* 0x0000000a04047c10 */ /* 0x000fc8000ff3e0ff */
[----:B------:R-:W-:Y:S01]  /*07f0*/  IADD3.X R5, PT, PT, R5, UR11, RZ, P1, !PT ;  /* 0x0000000b05057c10 */ /* 0x000fe20008ffe4ff */
[----:B--2---:R-:W-:-:S05]  /*0800*/  IMAD.IADD R11, R8, 0x1, R11 ;  /* 0x00000001080b7824 */ /* 0x004fca00078e020b */
        /* <DEDUP_REMOVED lines=29> */
[----:B--2---:R-:W-:-:S05]  /*09e0*/  IMAD.IADD R17, R8, 0x1, R17 ;  /* 0x0000000108117824 */ /* 0x004fca00078e0211 */
[----:B------:R0:W-:Y:S06]  /*09f0*/  STG.E desc[UR6][R4.64+0xc], R17 ;  /* 0x00000c1104007986 */ /* 0x0001ec000c101906 */
.L_x_3:
[----:B------:R-:W-:Y:S05]  /*0a00*/  @!P0 EXIT ;  /* 0x000000000000894d */ /* 0x000fea0003800000 */
[----:B------:R-:W-:Y:S02]  /*0a10*/  ISETP.NE.U32.AND P1, PT, R10, 0x1, PT ;  /* 0x000000010a00780c */ /* 0x000fe40003f25070 */
[----:B------:R-:W-:Y:S02]  /*0a20*/  LOP3.LUT R0, R0, 0x1, RZ, 0xc0, !PT ;  /* 0x0000000100007812 */ /* 0x000fe400078ec0ff */
[----:B------:R-:W-:Y:S02]  /*0a30*/  ISETP.NE.AND.EX P1, PT, RZ, RZ, PT, P1 ;  /* 0x000000ffff00720c */ /* 0x000fe40003f25310 */
[----:B------:R-:W-:-:S04]  /*0a40*/  ISETP.NE.U32.AND P0, PT, R0, 0x1, PT ;  /* 0x000000010000780c */ /* 0x000fc80003f05070 */
[----:B------:R-:W-:-:S07]  /*0a50*/  ISETP.NE.U32.AND.EX P0, PT, RZ, RZ, PT, P0 ;  /* 0x000000ffff00720c */ /* 0x000fce0003f05100 */
[----:B------:R-:W-:Y:S06]  /*0a60*/  @!P1 BRA `(.L_x_4) ;  /* 0x00000000006c9947 */ /* 0x000fec0003800000 */
[----:B------:R-:W1:Y:S01]  /*0a70*/  LDCU.128 UR8, c[0x0][0x380] ;  /* 0x00007000ff0877ac */ /* 0x000e620008000c00 */
[----:B------:R-:W-:-:S04]  /*0a80*/  IADD3 R0, P1, PT, R2, UR5, RZ ;  /* 0x0000000502007c10 */ /* 0x000fc8000ff3e0ff */
[----:B0-----:R-:W-:Y:S01]  /*0a90*/  IADD3.X R5, PT, PT, R9, UR4, RZ, P1, !PT ;  /* 0x0000000409057c10 */ /* 0x001fe20008ffe4ff */
[----:B------:R-:W-:-:S03]  /*0aa0*/  IMAD.SHL.U32 R4, R0, 0x4, RZ ;  /* 0x0000000400047824 */ /* 0x000fc600078e00ff */
[----:B------:R-:W-:Y:S02]  /*0ab0*/  SHF.L.U64.HI R5, R0, 0x2, R5 ;  /* 0x0000000200057819 */ /* 0x000fe40000010205 */
[----:B-1----:R-:W-:-:S04]  /*0ac0*/  IADD3 R6, P1, PT, R4, UR8, RZ ;  /* 0x0000000804067c10 */ /* 0x002fc8000ff3e0ff */
        /* <DEDUP_REMOVED lines=15> */
[----:B------:R-:W2:Y:S04]  /*0bc0*/  LDG.E R0, desc[UR6][R4.64] ;  /* 0x0000000604007981 */ /* 0x000ea8000c1e1900 */
[----:B------:R-:W2:Y:S01]  /*0bd0*/  LDG.E R17, desc[UR6][R4.64+0x4] ;  /* 0x0000040604117981 */ /* 0x000ea2000c1e1900 */
[----:B------:R-:W-:-:S04]  /*0be0*/  UIADD3 UR5, UP0, UPT, UR5, 0x2, URZ ;  /* 0x0000000205057890 */ /* 0x000fc8000ff1e0ff */
[----:B------:R-:W-:Y:S01]  /*0bf0*/  UIADD3.X UR4, UPT, UPT, URZ, UR4, URZ, UP0, !UPT ;  /* 0x00000004ff047290 */ /* 0x000fe200087fe4ff */
[----:B--2---:R-:W-:-:S05]  /*0c00*/  IMAD.IADD R17, R0, 0x1, R17 ;  /* 0x0000000100117824 */ /* 0x004fca00078e0211 */
[----:B------:R1:W-:Y:S06]  /*0c10*/  STG.E desc[UR6][R4.64+0x4], R17 ;  /* 0x0000041104007986 */ /* 0x0003ec000c101906 */
.L_x_4:
[----:B------:R-:W-:Y:S05]  /*0c20*/  @P0 EXIT ;  /* 0x000000000000094d */ /* 0x000fea0003800000 */
[----:B------:R-:W2:Y:S01]  /*0c30*/  LDCU.128 UR8, c[0x0][0x380] ;  /* 0x00007000ff0877ac */ /* 0x000ea20008000c00 */
[----:B------:R-:W-:-:S04]  /*0c40*/  IADD3 R2, P0, PT, R2, UR5, RZ ;  /* 0x0000000502027c10 */ /* 0x000fc8000ff1e0ff */
[----:B01----:R-:W-:Y:S01]  /*0c50*/  IADD3.X R5, PT, PT, R9, UR4, RZ, P0, !PT ;  /* 0x0000000409057c10 */ /* 0x003fe200087fe4ff */
[----:B------:R-:W-:-:S03]  /*0c60*/  IMAD.SHL.U32 R4, R2, 0x4, RZ ;  /* 0x0000000402047824 */ /* 0x000fc600078e00ff */
[----:B------:R-:W-:Y:S02]  /*0c70*/  SHF.L.U64.HI R5, R2, 0x2, R5 ;  /* 0x0000000202057819 */ /* 0x000fe40000010205 */
[----:B--2---:R-:W-:-:S04]  /*0c80*/  IADD3 R2, P0, PT, R4, UR8, RZ ;  /* 0x0000000804027c10 */ /* 0x004fc8000ff1e0ff */
[----:B------:R-:W-:-:S05]  /*0c90*/  IADD3.X R3, PT, PT, R5, UR9, RZ, P0, !PT ;  /* 0x0000000905037c10 */ /* 0x000fca00087fe4ff */
[----:B------:R-:W2:Y:S04]  /*0ca0*/  LDG.E R0, desc[UR6][R2.64+-0x4] ;  /* 0xfffffc0602007981 */ /* 0x000ea8000c1e1900 */
[----:B------:R-:W2:Y:S01]  /*0cb0*/  LDG.E R7, desc[UR6][R2.64] ;  /* 0x0000000602077981 */ /* 0x000ea2000c1e1900 */
[----:B------:R-:W-:-:S04]  /*0cc0*/  IADD3 R4, P0, PT, R4, UR10, RZ ;  /* 0x0000000a04047c10 */ /* 0x000fc8000ff1e0ff */
[----:B------:R-:W-:Y:S01]  /*0cd0*/  IADD3.X R5, PT, PT, R5, UR11, RZ, P0, !PT ;  /* 0x0000000b05057c10 */ /* 0x000fe200087fe4ff */
[----:B--2---:R-:W-:-:S05]  /*0ce0*/  IMAD.IADD R7, R0, 0x1, R7 ;  /* 0x0000000100077824 */ /* 0x004fca00078e0207 */
[----:B------:R-:W-:Y:S04]  /*0cf0*/  STG.E desc[UR6][R2.64], R7 ;  /* 0x0000000702007986 */ /* 0x000fe8000c101906 */
[----:B------:R-:W2:Y:S04]  /*0d00*/  LDG.E R0, desc[UR6][R4.64+-0x4] ;  /* 0xfffffc0604007981 */ /* 0x000ea8000c1e1900 */
[----:B------:R-:W2:Y:S02]  /*0d10*/  LDG.E R9, desc[UR6][R4.64] ;  /* 0x0000000604097981 */ /* 0x000ea4000c1e1900 */
[----:B--2---:R-:W-:-:S05]  /*0d20*/  IMAD.IADD R9, R0, 0x1, R9 ;  /* 0x0000000100097824 */ /* 0x004fca00078e0209 */
[----:B------:R-:W-:Y:S01]  /*0d30*/  STG.E desc[UR6][R4.64], R9 ;  /* 0x0000000904007986 */ /* 0x000fe2000c101906 */
[----:B------:R-:W-:Y:S05]  /*0d40*/  EXIT ;  /* 0x000000000000794d */ /* 0x000fea0003800000 */
.L_x_5:
        /* <DEDUP_REMOVED lines=11> */
.L_x_15:


//--------------------- .text._Z26IntergralImages_row_KernelPhPiS0_ii --------------------------
	.section	.text._Z26IntergralImages_row_KernelPhPiS0_ii,"ax",@progbits
	.align	128
        .global         _Z26IntergralImages_row_KernelPhPiS0_ii
        .type           _Z26IntergralImages_row_KernelPhPiS0_ii,@function
        .size           _Z26IntergralImages_row_KernelPhPiS0_ii,(.L_x_16 - _Z26IntergralImages_row_KernelPhPiS0_ii)
        .other          _Z26IntergralImages_row_KernelPhPiS0_ii,@"STO_CUDA_ENTRY STV_DEFAULT"
_Z26IntergralImages_row_KernelPhPiS0_ii:
.text._Z26IntergralImages_row_KernelPhPiS0_ii:
[----:B------:R-:W-:Y:S08]  /*0000*/  LDC R1, c[0x0][0x37c] ;  /* 0x0000df00ff017b82 */ /* 0x000ff00000000800 */
[----:B------:R-:W0:Y:S02]  /*0010*/  LDC R4, c[0x0][0x398] ;  /* 0x0000e600ff047b82 */ /* 0x000e240000000800 */
[----:B0-----:R-:W-:-:S13]  /*0020*/  ISETP.GE.U32.AND P0, PT, R4, 0x2, PT ;  /* 0x000000020400780c */ /* 0x001fda0003f06070 */
[----:B------:R-:W-:Y:S05]  /*0030*/  @!P0 EXIT ;  /* 0x000000000000894d */ /* 0x000fea0003800000 */
[----:B------:R-:W0:Y:S01]  /*0040*/  LDC R0, c[0x0][0x39c] ;  /* 0x0000e700ff007b82 */ /* 0x000e220000000800 */
[C---:B------:R-:W-:Y:S01]  /*0050*/  IADD3 R3, P0, PT, R4.reuse, -0x2, RZ ;  /* 0xfffffffe04037810 */ /* 0x040fe20007f1e0ff */
[----:B------:R-:W1:Y:S01]  /*0060*/  S2R R12, SR_TID.X ;  /* 0x00000000000c7919 */ /* 0x000e620000002100 */
[----:B------:R-:W-:Y:S01]  /*0070*/  IADD3 R2, P2, PT, R4, -0x1, RZ ;  /* 0xffffffff04027810 */ /* 0x000fe20007f5e0ff */
[----:B------:R-:W-:Y:S01]  /*0080*/  UMOV UR5, 0x1 ;  /* 0x0000000100057882 */ /* 0x000fe20000000000 */
[----:B------:R-:W-:Y:S01]  /*0090*/  SHF.R.S32.HI R4, RZ, 0x1f, R4 ;  /* 0x0000001fff047819 */ /* 0x000fe20000011404 */
[----:B------:R-:W-:Y:S01]  /*00a0*/  UMOV UR4, URZ ;  /* 0x000000ff00047c82 */ /* 0x000fe20008000000 */
[----:B------:R-:W-:Y:S01]  /*00b0*/  ISETP.GE.U32.AND P1, PT, R3, 0x7, PT ;  /* 0x000000070300780c */ /* 0x000fe20003f26070 */
[----:B------:R-:W2:Y:S01]  /*00c0*/  LDCU.64 UR6, c[0x0][0x358] ;  /* 0x00006b00ff0677ac */ /* 0x000ea20008000a00 */
[----:B------:R-:W-:Y:S02]  /*00d0*/  IADD3.X R5, PT, PT, R4, -0x1, RZ, P0, !PT ;  /* 0xffffffff04057810 */ /* 0x000fe400007fe4ff */
[----:B------:R-:W-:-:S02]  /*00e0*/  LOP3.LUT R3, R2, 0x7, RZ, 0xc0, !PT ;  /* 0x0000000702037812 */ /* 0x000fc400078ec0ff */
[----:B------:R-:W-:Y:S02]  /*00f0*/  ISETP.GE.U32.AND.EX P1, PT, R5, RZ, PT, P1 ;  /* 0x000000ff0500720c */ /* 0x000fe40003f26110 */
[----:B------:R-:W-:Y:S02]  /*0100*/  ISETP.NE.U32.AND P0, PT, R3, RZ, PT ;  /* 0x000000ff0300720c */ /* 0x000fe40003f05070 */
[----:B------:R-:W-:Y:S02]  /*0110*/  IADD3.X R4, PT, PT, R4, -0x1, RZ, P2, !PT ;  /* 0xffffffff04047810 */ /* 0x000fe400017fe4ff */
[----:B------:R-:W-:Y:S02]  /*0120*/  ISETP.NE.AND.EX P0, PT, RZ, RZ, PT, P0 ;  /* 0x000000ffff00720c */ /* 0x000fe40003f05300 */
[----:B0-----:R-:W-:-:S05]  /*0130*/  SHF.R.S32.HI R5, RZ, 0x1f, R0 ;  /* 0x0000001fff057819 */ /* 0x001fca0000011400 */
[----:B-12---:R-:W-:Y:S06]  /*0140*/  @!P1 BRA `(.L_x_6) ;  /* 0x0000000800089947 */ /* 0x006fec0003800000 */
[----:B------:R-:W0:Y:S01]  /*0150*/  LDCU.64 UR4, c[0x0][0x380] ;  /* 0x00007000ff0477ac */ /* 0x000e220008000a00 */
[----:B------:R-:W-:Y:S01]  /*0160*/  LOP3.LUT R8, R2, 0xfffffff8, RZ, 0xc0, !PT ;  /* 0xfffffff802087812 */ /* 0x000fe200078ec0ff */
[----:B------:R-:W-:Y:S01]  /*0170*/  IMAD.SHL.U32 R9, R12, 0x4, RZ ;  /* 0x000000040c097824 */ /* 0x000fe200078e00ff */
[--C-:B------:R-:W-:Y:S01]  /*0180*/  SHF.R.U32.HI R6, RZ, 0x1e, R12.reuse ;  /* 0x0000001eff067819 */ /* 0x100fe2000001160c */
[----:B------:R-:W1:Y:S01]  /*0190*/  LDCU.64 UR10, c[0x0][0x390] ;  /* 0x00007200ff0a77ac */ /* 0x000e620008000a00 */
[----:B------:R-:W2:Y:S01]  /*01a0*/  LDCU.64 UR8, c[0x0][0x388] ;  /* 0x00007100ff0877ac */ /* 0x000ea20008000a00 */
[----:B0-----:R-:W-:Y:S01]  /*01b0*/  IADD3 R10, P1, P2, R0, UR4, R12 ;  /* 0x00000004000a7c10 */ /* 0x001fe2000fa3e00c */
[----:B------:R-:W-:-:S03]  /*01c0*/  UMOV UR4, URZ ;  /* 0x000000ff00047c82 */ /* 0x000fc60008000000 */
[----:B------:R-:W-:Y:S01]  /*01d0*/  IADD3.X R7, PT, PT, R5, UR5, RZ, P1, P2 ;  /* 0x0000000505077c10 */ /* 0x000fe20008fe44ff */
[----:B-12---:R-:W-:-:S08]  /*01e0*/  UMOV UR5, 0x1 ;  /* 0x0000000100057882 */ /* 0x006fd00000000000 */
.L_x_7:
[----:B--2---:R-:W-:Y:S01]  /*01f0*/  IADD3 R16, P1, PT, R9, UR8, RZ ;  /* 0x0000000809107c10 */ /* 0x004fe2000ff3e0ff */
[----:B------:R-:W-:-:S03]  /*0200*/  IMAD.MOV.U32 R11, RZ, RZ, R7 ;  /* 0x000000ffff0b7224 */ /* 0x000fc600078e0007 */
[----:B------:R-:W-:Y:S02]  /*0210*/  IADD3.X R17, PT, PT, R6, UR9, RZ, P1, !PT ;  /* 0x0000000906117c10 */ /* 0x000fe40008ffe4ff */
[----:B------:R0:W2:Y:S04]  /*0220*/  LDG.E.U8 R19, desc[UR6][R10.64] ;  /* 0x000000060a137981 */ /* 0x0000a8000c1e1100 */
[----:B------:R-:W2:Y:S01]  /*0230*/  LDG.E R18, desc[UR6][R16.64] ;  /* 0x0000000610127981 */ /* 0x000ea2000c1e1900 */
[C---:B------:R-:W-:Y:S01]  /*0240*/  IMAD.SHL.U32 R27, R0.reuse, 0x4, RZ ;  /* 0x00000004001b7824 */ /* 0x040fe200078e00ff */
[----:B------:R-:W-:Y:S02]  /*0250*/  IADD3 R14, P2, PT, R9, UR10, RZ ;  /* 0x0000000a090e7c10 */ /* 0x000fe4000ff5e0ff */
[----:B0-----:R-:W-:-:S02]  /*0260*/  SHF.L.U64.HI R11, R0, 0x2, R5 ;  /* 0x00000002000b7819 */ /* 0x001fc40000010205 */
[----:B------:R-:W-:Y:S02]  /*0270*/  IADD3 R24, P1, PT, R27, R16, RZ ;  /* 0x000000101b187210 */ /* 0x000fe40007f3e0ff */
[----:B------:R-:W-:-:S03]  /*0280*/  IADD3.X R15, PT, PT, R6, UR11, RZ, P2, !PT ;  /* 0x0000000b060f7c10 */ /* 0x000fc600097fe4ff */
[----:B------:R-:W-:Y:S02]  /*0290*/  IMAD.X R25, R11, 0x1, R17, P1 ;  /* 0x000000010b197824 */ /* 0x000fe400008e0611 */
[----:B--2---:R-:W-:-:S05]  /*02a0*/  IMAD.IADD R29, R19, 0x1, R18 ;  /* 0x00000001131d7824 */ /* 0x004fca00078e0212 */
[----:B------:R0:W-:Y:S04]  /*02b0*/  STG.E desc[UR6][R24.64], R29 ;  /* 0x0000001d18007986 */ /* 0x0001e8000c101906 */
[----:B------:R-:W2:Y:S01]  /*02c0*/  LDG.E R20, desc[UR6][R14.64] ;  /* 0x000000060e147981 */ /* 0x000ea2000c1e1900 */
[----:B------:R-:W-:Y:S02]  /*02d0*/  IADD3 R22, P1, PT, R14, R27, RZ ;  /* 0x0000001b0e167210 */ /* 0x000fe40007f3e0ff */
[----:B------:R-:W-:-:S03]  /*02e0*/  IADD3 R18, P2, PT, R10, R0, RZ ;  /* 0x000000000a127210 */ /* 0x000fc60007f5e0ff */
[----:B------:R-:W-:Y:S02]  /*02f0*/  IMAD.X R23, R15, 0x1, R11, P1 ;  /* 0x000000010f177824 */ /* 0x000fe400008e060b */
[----:B--2---:R-:W-:Y:S02]  /*0300*/  IMAD R28, R19, R19, R20 ;  /* 0x00000013131c7224 */ /* 0x004fe400078e0214 */
[----:B------:R-:W-:-:S03]  /*0310*/  IMAD.X R19, R5, 0x1, R7, P2 ;  /* 0x0000000105137824 */ /* 0x000fc600010e0607 */
[----:B------:R-:W-:Y:S04]  /*0320*/  STG.E desc[UR6][R22.64], R28 ;  /* 0x0000001c16007986 */ /* 0x000fe8000c101906 */
[----:B------:R-:W0:Y:S04]  /*0330*/  LDG.E R17, desc[UR6][R24.64] ;  /* 0x0000000618117981 */ /* 0x000e28000c1e1900 */
[----:B------:R-:W0:Y:S01]  /*0340*/  LDG.E.U8 R26, desc[UR6][R18.64] ;  /* 0x00000006121a7981 */ /* 0x000e22000c1e1100 */
[----:B------:R-:W-:-:S05]  /*0350*/  IADD3 R20, P1, PT, R24, R27, RZ ;  /* 0x0000001b18147210 */ /* 0x000fca0007f3e0ff */
[----:B------:R-:W-:Y:S02]  /*0360*/  IMAD.X R21, R25, 0x1, R11, P1 ;  /* 0x0000000119157824 */ /* 0x000fe400008e060b */
[----:B0-----:R-:W-:-:S05]  /*0370*/  IMAD.IADD R29, R26, 0x1, R17 ;  /* 0x000000011a1d7824 */ /* 0x001fca00078e0211 */
        /* <DEDUP_REMOVED lines=33> */
[----:B------:R1:W-:Y:S04]  /*0590*/  STG.E desc[UR6][R16.64], R26 ;  /* 0x0000001a10007986 */ /* 0x0003e8000c101906 */
        /* <DEDUP_REMOVED lines=14> */
[----:B-1----:R-:W0:Y:S01]  /*0680*/  LDG.E.U8 R26, desc[UR6][R18.64] ;  /* 0x00000006121a7981 */ /* 0x002e22000c1e1100 */
        /* <DEDUP_REMOVED lines=21> */
[----:B------:R-:W-:Y:S02]  /*07e0*/  IMAD.X R23, R5, 0x1, R17, P2 ;  /* 0x0000000105177824 */ /* 0x000fe400010e0611 */
[----:B--2---:R-:W-:-:S05]  /*07f0*/  IMAD R21, R26, R26, R21 ;  /* 0x0000001a1a157224 */ /* 0x004fca00078e0215 */
[----:B------:R2:W-:Y:S04]  /*0800*/  STG.E desc[UR6][R24.64], R21 ;  /* 0x0000001518007986 */ /* 0x0005e8000c101906 */
[----:B------:R-:W0:Y:S04]  /*0810*/  LDG.E.U8 R22, desc[UR6][R22.64] ;  /* 0x0000000616167981 */ /* 0x000e28000c1e1100 */
[----:B------:R-:W0:Y:S01]  /*0820*/  LDG.E R20, desc[UR6][R18.64] ;  /* 0x0000000612147981 */ /* 0x000e22000c1e1900 */
[----:B------:R-:W-:-:S05]  /*0830*/  IADD3 R16, P1, PT, R18, R27, RZ ;  /* 0x0000001b12107210 */ /* 0x000fca0007f3e0ff */
[----:B------:R-:W-:Y:S01]  /*0840*/  IMAD.X R17, R19, 0x1, R11, P1 ;  /* 0x0000000113117824 */ /* 0x000fe200008e060b */
[----:B------:R-:W-:Y:S01]  /*0850*/  UIADD3 UR5, UP0, UPT, UR5, 0x8, URZ ;  /* 0x0000000805057890 */ /* 0x000fe2000ff1e0ff */
[----:B-1----:R-:W-:-:S03]  /*0860*/  IADD3 R14, P1, PT, R24, R27, RZ ;  /* 0x0000001b180e7210 */ /* 0x002fc60007f3e0ff */
[----:B------:R-:W-:Y:S01]  /*0870*/  UIADD3.X UR4, UPT, UPT, URZ, UR4, URZ, UP0, !UPT ;  /* 0x00000004ff047290 */ /* 0x000fe200087fe4ff */
[----:B0-----:R-:W-:-:S05]  /*0880*/  IMAD.IADD R29, R22, 0x1, R20 ;  /* 0x00000001161d7824 */ /* 0x001fca00078e0214 */
[----:B------:R2:W-:Y:S04]  /*0890*/  STG.E desc[UR6][R16.64], R29 ;  /* 0x0000001d10007986 */ /* 0x0005e8000c101906 */
[----:B------:R-:W3:Y:S01]  /*08a0*/  LDG.E R20, desc[UR6][R24.64] ;  /* 0x0000000618147981 */ /* 0x000ee2000c1e1900 */
[----:B------:R-:W-:Y:S01]  /*08b0*/  IADD3 R18, P2, PT, -R8, UR5, RZ ;  /* 0x0000000508127c10 */ /* 0x000fe2000ff5e1ff */
[----:B------:R-:W-:Y:S01]  /*08c0*/  IMAD.X R15, R25, 0x1, R11, P1 ;  /* 0x00000001190f7824 */ /* 0x000fe200008e060b */
[----:B------:R-:W-:Y:S02]  /*08d0*/  LEA R10, P3, R0, R10, 0x3 ;  /* 0x0000000a000a7211 */ /* 0x000fe400078618ff */
[----:B------:R-:W-:Y:S02]  /*08e0*/  ISETP.NE.U32.AND P1, PT, R18, 0x1, PT ;  /* 0x000000011200780c */ /* 0x000fe40003f25070 */
[----:B------:R-:W-:-:S02]  /*08f0*/  IADD3.X R18, PT, PT, ~R4, UR4, RZ, P2, !PT ;  /* 0x0000000404127c10 */ /* 0x000fc400097fe5ff */
[----:B------:R-:W-:Y:S02]  /*0900*/  LEA R9, P2, R0, R9, 0x5 ;  /* 0x0000000900097211 */ /* 0x000fe400078428ff */
[----:B------:R-:W-:Y:S02]  /*0910*/  ISETP.NE.AND.EX P1, PT, R18, RZ, PT, P1 ;  /* 0x000000ff1200720c */ /* 0x000fe40003f25310 */
[C-C-:B------:R-:W-:Y:S02]  /*0920*/  LEA.HI.X R6, R0.reuse, R6, R5.reuse, 0x5, P2 ;  /* 0x0000000600067211 */ /* 0x140fe400010f2c05 */
[----:B------:R-:W-:Y:S01]  /*0930*/  LEA.HI.X R7, R0, R7, R5, 0x3, P3 ;  /* 0x0000000700077211 */ /* 0x000fe200018f1c05 */
[----:B---3--:R-:W-:-:S05]  /*0940*/  IMAD R11, R22, R22, R20 ;  /* 0x00000016160b7224 */ /* 0x008fca00078e0214 */
[----:B------:R2:W-:Y:S03]  /*0950*/  STG.E desc[UR6][R14.64], R11 ;  /* 0x0000000b0e007986 */ /* 0x0005e6000c101906 */
[----:B------:R-:W-:Y:S05]  /*0960*/  @P1 BRA `(.L_x_7) ;  /* 0xfffffff800201947 */ /* 0x000fea000383ffff */
.L_x_6:
[----:B------:R-:W-:Y:S05]  /*0970*/  @!P0 EXIT ;  /* 0x000000000000894d */ /* 0x000fea0003800000 */
[----:B------:R-:W-:Y:S02]  /*0980*/  ISETP.GE.U32.AND P1, PT, R3, 0x4, PT ;  /* 0x000000040300780c */ /* 0x000fe40003f26070 */
[----:B------:R-:W-:Y:S02]  /*0990*/  LOP3.LUT R20, R2, 0x3, RZ, 0xc0, !PT ;  /* 0x0000000302147812 */ /* 0x000fe400078ec0ff */
[----:B------:R-:W-:Y:S02]  /*09a0*/  ISETP.GE.U32.AND.EX P1, PT, RZ, RZ, PT, P1 ;  /* 0x000000ffff00720c */ /* 0x000fe40003f26110 */
[----:B------:R-:W-:-:S04]  /*09b0*/  ISETP.NE.U32.AND P0, PT, R20, RZ, PT ;  /* 0x000000ff1400720c */ /* 0x000fc80003f05070 */
[----:B------:R-:W-:-:S07]  /*09c0*/  ISETP.NE.AND.EX P0, PT, RZ, RZ, PT, P0 ;  /* 0x000000ffff00720c */ /* 0x000fce0003f05300 */
[----:B------:R-:W-:Y:S06]  /*09d0*/  @!P1 BRA `(.L_x_8) ;  /* 0x0000000400249947 */ /* 0x000fec0003800000 */
[----:B------:R-:W-:Y:S01]  /*09e0*/  IADD3 R8, P1, PT, RZ, -R0, RZ ;  /* 0x80000000ff087210 */ /* 0x000fe20007f3e0ff */
[----:B------:R-:W0:Y:S01]  /*09f0*/  LDCU.128 UR8, c[0x0][0x380] ;  /* 0x00007000ff0877ac */ /* 0x000e220008000c00 */
[C---:B------:R-:W-:Y:S02]  /*0a00*/  IMAD R4, R0.reuse, UR4, RZ ;  /* 0x0000000400047c24 */ /* 0x040fe4000f8e02ff */
[----:B------:R-:W-:Y:S02]  /*0a10*/  IMAD.MOV.U32 R13, RZ, RZ, RZ ;  /* 0x000000ffff0d7224 */ /* 0x000fe400078e00ff */
[----:B------:R-:W-:Y:S02]  /*0a20*/  IMAD.X R9, RZ, RZ, ~R5, P1 ;  /* 0x000000ffff097224 */ /* 0x000fe400008e0e05 */
[----:B--2---:R-:W-:Y:S02]  /*0a30*/  IMAD R11, R5, UR5, R4 ;  /* 0x00000005050b7c24 */ /* 0x004fe4000f8e0204 */
[----:B------:R-:W-:-:S04]  /*0a40*/  IMAD.WIDE.U32 R8, R0, UR5, R8 ;  /* 0x0000000500087c25 */ /* 0x000fc8000f8e0008 */
[----:B------:R-:W-:Y:S01]  /*0a50*/  IMAD.WIDE.U32 R6, R0, UR5, R12 ;  /* 0x0000000500067c25 */ /* 0x000fe2000f8e000c */
[----:B------:R-:W-:-:S05]  /*0a60*/  IADD3 R3, P1, PT, R12, R8, RZ ;  /* 0x000000080c037210 */ /* 0x000fca0007f3e0ff */
[----:B------:R-:W-:Y:S01]  /*0a70*/  IMAD.X R4, R11, 0x1, R9, P1 ;  /* 0x000000010b047824 */ /* 0x000fe200008e0609 */
[----:B0-----:R-:W-:Y:S01]  /*0a80*/  IADD3 R10, P1, PT, R6, UR8, RZ ;  /* 0x00000008060a7c10 */ /* 0x001fe2000ff3e0ff */
[----:B------:R-:W-:-:S03]  /*0a90*/  IMAD.SHL.U32 R8, R3, 0x4, RZ ;  /* 0x0000000403087824 */ /* 0x000fc600078e00ff */
[----:B------:R-:W-:Y:S02]  /*0aa0*/  SHF.L.U64.HI R9, R3, 0x2, R4 ;  /* 0x0000000203097819 */ /* 0x000fe40000010204 */
[----:B------:R-:W-:Y:S02]  /*0ab0*/  IADD3 R14, P2, PT, R8, UR10, RZ ;  /* 0x0000000a080e7c10 */ /* 0x000fe4000ff5e0ff */
[----:B------:R-:W-:Y:S01]  /*0ac0*/  IADD3.X R11, PT, PT, R7, UR9, R11, P1, !PT ;  /* 0x00000009070b7c10 */ /* 0x000fe20008ffe40b */
[----:B------:R-:W0:Y:S01]  /*0ad0*/  LDCU.64 UR8, c[0x0][0x390] ;  /* 0x00007200ff0877ac */ /* 0x000e220008000a00 */
[----:B------:R-:W-:-:S03]  /*0ae0*/  IADD3.X R15, PT, PT, R9, UR11, RZ, P2, !PT ;  /* 0x0000000b090f7c10 */ /* 0x000fc600097fe4ff */
[----:B------:R-:W2:Y:S04]  /*0af0*/  LDG.E.U8 R16, desc[UR6][R10.64] ;  /* 0x000000060a107981 */ /* 0x000ea8000c1e1100 */
[----:B------:R-:W2:Y:S01]  /*0b00*/  LDG.E R17, desc[UR6][R14.64] ;  /* 0x000000060e117981 */ /* 0x000ea2000c1e1900 */
[C---:B------:R-:W-:Y:S01]  /*0b10*/  IMAD.SHL.U32 R3, R0.reuse, 0x4, RZ ;  /* 0x0000000400037824 */ /* 0x040fe200078e00ff */
[----:B------:R-:W-:-:S04]  /*0b20*/  SHF.L.U64.HI R4, R0, 0x2, R5 ;  /* 0x0000000200047819 */ /* 0x000fc80000010205 */
[----:B------:R-:W-:Y:S02]  /*0b30*/  IADD3 R6, P1, PT, R14, R3, RZ ;  /* 0x000000030e067210 */ /* 0x000fe40007f3e0ff */
[----:B0-----:R-:W-:-:S03]  /*0b40*/  IADD3 R8, P2, PT, R8, UR8, RZ ;  /* 0x0000000808087c10 */ /* 0x001fc6000ff5e0ff */
[----:B------:R-:W-:Y:S01]  /*0b50*/  IMAD.X R7, R15, 0x1, R4, P1 ;  /* 0x000000010f077824 */ /* 0x000fe200008e0604 */
[----:B------:R-:W-:Y:S01]  /*0b60*/  IADD3.X R9, PT, PT, R9, UR9, RZ, P2, !PT ;  /* 0x0000000909097c10 */ /* 0x000fe200097fe4ff */
[----:B--2---:R-:W-:-:S05]  /*0b70*/  IMAD.IADD R19, R16, 0x1, R17 ;  /* 0x0000000110137824 */ /* 0x004fca00078e0211 */
        /* <DEDUP_REMOVED lines=8> */
[----:B------:R-:W2:Y:S04]  /*0c00*/  LDG.E R23, desc[UR6][R6.64] ;  /* 0x0000000606177981 */ /* 0x000ea8000c1e1900 */
[----:B------:R-:W2:Y:S01]  /*0c10*/  LDG.E.U8 R22, desc[UR6][R14.64] ;  /* 0x000000060e167981 */ /* 0x000ea2000c1e1100 */
[----:B------:R-:W-:-:S05]  /*0c20*/  IADD3 R16, P1, PT, R6, R3, RZ ;  /* 0x0000000306107210 */ /* 0x000fca0007f3e0ff */
[----:B------:R-:W-:Y:S02]  /*0c30*/  IMAD.X R17, R7, 0x1, R4, P1 ;  /* 0x0000000107117824 */ /* 0x000fe400008e0604 */
[----:B--2---:R-:W-:-:S05]  /*0c40*/  IMAD.IADD R23, R22, 0x1, R23 ;  /* 0x0000000116177824 */ /* 0x004fca00078e0217 */
[----:B------:R2:W-:Y:S04]  /*0c50*/  STG.E desc[UR6][R16.64], R23 ;  /* 0x0000001710007986 */ /* 0x0005e8000c101906 */
[----:B------:R-:W3:Y:S01]  /*0c60*/  LDG.E R25, desc[UR6][R10.64] ;  /* 0x000000060a197981 */ /* 0x000ee2000c1e1900 */
[----:B------:R-:W-:Y:S02]  /*0c70*/  IADD3 R18, P1, PT, R10, R3, RZ ;  /* 0x000000030a127210 */ /* 0x000fe40007f3e0ff */
[----:B------:R-:W-:-:S03]  /*0c80*/  IADD3 R8, P2, PT, R14, R0, RZ ;  /* 0x000000000e087210 */ /* 0x000fc60007f5e0ff */
[----:B0-----:R-:W-:Y:S02]  /*0c90*/  IMAD.X R19, R11, 0x1, R4, P1 ;  /* 0x000000010b137824 */ /* 0x001fe400008e0604 */
[----:B------:R-:W-:Y:S02]  /*0ca0*/  IMAD.X R9, R5, 0x1, R15, P2 ;  /* 0x0000000105097824 */ /* 0x000fe400010e060f */
[----:B---3--:R-:W-:-:S05]  /*0cb0*/  IMAD R25, R22, R22, R25 ;  /* 0x0000001616197224 */ /* 0x008fca00078e0219 */
[----:B------:R0:W-:Y:S04]  /*0cc0*/  STG.E desc[UR6][R18.64], R25 ;  /* 0x0000001912007986 */ /* 0x0001e8000c101906 */
[----:B------:R-:W2:Y:S04]  /*0cd0*/  LDG.E R14, desc[UR6][R16.64] ;  /* 0x00000006100e7981 */ /* 0x000ea8000c1e1900 */
[----:B-1----:R-:W2:Y:S01]  /*0ce0*/  LDG.E.U8 R21, desc[UR6][R8.64] ;  /* 0x0000000608157981 */ /* 0x002ea2000c1e1100 */
[----:B------:R-:W-:-:S05]  /*0cf0*/  IADD3 R6, P1, PT, R16, R3, RZ ;  /* 0x0000000310067210 */ /* 0x000fca0007f3e0ff */
[----:B------:R-:W-:Y:S02]  /*0d00*/  IMAD.X R7, R17, 0x1, R4, P1 ;  /* 0x0000000111077824 */ /* 0x000fe400008e0604 */
        /* <DEDUP_REMOVED lines=12> */
[----:B------:R-:W-:Y:S02]  /*0dd0*/  IMAD.X R9, R7, 0x1, R4, P1 ;  /* 0x0000000107097824 */ /* 0x000fe400008e0604 */
[----:B0-----:R-:W-:-:S05]  /*0de0*/  IMAD.IADD R19, R14, 0x1, R17 ;  /* 0x000000010e137824 */ /* 0x001fca00078e0211 */
[----:B------:R3:W-:Y:S04]  /*0df0*/  STG.E desc[UR6][R8.64], R19 ;  /* 0x0000001308007986 */ /* 0x0007e8000c101906 */
[----:B-1----:R-:W2:Y:S01]  /*0e00*/  LDG.E R23, desc[UR6][R10.64] ;  /* 0x000000060a177981 */ /* 0x002ea2000c1e1900 */
[----:B------:R-:W-:Y:S01]  /*0e10*/  IADD3 R16, P1, PT, R10, R3, RZ ;  /* 0x000000030a107210 */ /* 0x000fe20007f3e0ff */
[----:B------:R-:W-:-:S04]  /*0e20*/  UIADD3 UR5, UP0, UPT, UR5, 0x4, URZ ;  /* 0x0000000405057890 */ /* 0x000fc8000ff1e0ff */
[----:B------:R-:W-:Y:S01]  /*0e30*/  IMAD.X R17, R11, 0x1, R4, P1 ;  /* 0x000000010b117824 */ /* 0x000fe200008e0604 */
[----:B------:R-:W-:Y:S01]  /*0e40*/  UIADD3.X UR4, UPT, UPT, URZ, UR4, URZ, UP0, !UPT ;  /* 0x00000004ff047290 */ /* 0x000fe200087fe4ff */
[----:B--2---:R-:W-:-:S05]  /*0e50*/  IMAD R23, R14, R14, R23 ;  /* 0x0000000e0e177224 */ /* 0x004fca00078e0217 */
[----:B------:R3:W-:Y:S06]  /*0e60*/  STG.E desc[UR6][R16.64], R23 ;  /* 0x0000001710007986 */ /* 0x0007ec000c101906 */
.L_x_8:
[----:B------:R-:W-:Y:S05]  /*0e70*/  @!P0 EXIT ;  /* 0x000000000000894d */ /* 0x000fea0003800000 */
[----:B------:R-:W-:Y:S02]  /*0e80*/  ISETP.NE.U32.AND P1, PT, R20, 0x1, PT ;  /* 0x000000011400780c */ /* 0x000fe40003f25070 */
[----:B------:R-:W-:Y:S02]  /*0e90*/  LOP3.LUT R2, R2, 0x1, RZ, 0xc0, !PT ;  /* 0x0000000102027812 */ /* 0x000fe400078ec0ff */
[----:B------:R-:W-:Y:S02]  /*0ea0*/  ISETP.NE.AND.EX P1, PT, RZ, RZ, PT, P1 ;  /* 0x000000ffff00720c */ /* 0x000fe40003f25310 */
[----:B------:R-:W-:-:S04]  /*0eb0*/  ISETP.NE.U32.AND P0, PT, R2, 0x1, PT ;  /* 0x000000010200780c */ /* 0x000fc80003f05070 */
[----:B------:R-:W-:-:S07]  /*0ec0*/  ISETP.NE.U32.AND.EX P0, PT, RZ, RZ, PT, P0 ;  /* 0x000000ffff00720c */ /* 0x000fce0003f05100 */
[----:B------:R-:W-:Y:S06]  /*0ed0*/  @!P1 BRA `(.L_x_9) ;  /* 0x0000000000c09947 */ /* 0x000fec0003800000 */
[----:B------:R-:W-:Y:S01]  /*0ee0*/  IADD3 R2, P1, PT, RZ, -R0, RZ ;  /* 0x80000000ff027210 */ /* 0x000fe20007f3e0ff */
[----:B------:R-:W0:Y:S01]  /*0ef0*/  LDCU.128 UR8, c[0x0][0x380] ;  /* 0x00007000ff0877ac */ /* 0x000e220008000c00 */
[----:B------:R-:W-:-:S03]  /*0f00*/  IMAD R4, R0, UR4, RZ ;  /* 0x0000000400047c24 */ /* 0x000fc6000f8e02ff */
[----:B------:R-:W-:Y:S02]  /*0f10*/  IMAD.X R3, RZ, RZ, ~R5, P1 ;  /* 0x000000ffff037224 */ /* 0x000fe400008e0e05 */
[----:B---3--:R-:W-:Y:S02]  /*0f20*/  IMAD R9, R5, UR5, R4 ;  /* 0x0000000505097c24 */ /* 0x008fe4000f8e0204 */
[----:B------:R-:W-:-:S04]  /*0f30*/  IMAD.WIDE.U32 R6, R0, UR5, R2 ;  /* 0x0000000500067c25 */ /* 0x000fc8000f8e0002 */
[----:B------:R-:W-:Y:S01]  /*0f40*/  IMAD.MOV.U32 R2, RZ, RZ, R12 ;  /* 0x000000ffff027224 */ /* 0x000fe200078e000c */
[----:B------:R-:W-:Y:S01]  /*0f50*/  IADD3 R4, P1, PT, R12, R6, RZ ;  /* 0x000000060c047210 */ /* 0x000fe20007f3e0ff */
[----:B------:R-:W-:Y:S02]  /*0f60*/  IMAD.MOV.U32 R3, RZ, RZ, RZ ;  /* 0x000000ffff037224 */ /* 0x000fe400078e00ff */
[----:B------:R-:W-:-:S04]  /*0f70*/  IMAD.WIDE.U32 R2, R0, UR5, R2 ;  /* 0x0000000500027c25 */ /* 0x000fc8000f8e0002 */
[----:B------:R-:W-:Y:S01]  /*0f80*/  IMAD.X R7, R9, 0x1, R7, P1 ;  /* 0x0000000109077824 */ /* 0x000fe200008e0607 */
[----:B0-----:R-:W-:Y:S01]  /*0f90*/  IADD3 R8, P1, PT, R2, UR8, RZ ;  /* 0x0000000802087c10 */ /* 0x001fe2000ff3e0ff */
[----:B--2---:R-:W-:-:S03]  /*0fa0*/  IMAD.SHL.U32 R14, R4, 0x4, RZ ;  /* 0x00000004040e7824 */ /* 0x004fc600078e00ff */
        /* <DEDUP_REMOVED lines=22> */
[----:B------:R-:W2:Y:S04]  /*1110*/  LDG.E.U8 R16, desc[UR6][R16.64] ;  /* 0x0000000610107981 */ /* 0x000ea8000c1e1100 */
[----:B------:R-:W2:Y:S01]  /*1120*/  LDG.E R25, desc[UR6][R2.64] ;  /* 0x0000000602197981 */ /* 0x000ea2000c1e1900 */
[----:B------:R-:W-:-:S05]  /*1130*/  IADD3 R18, P1, PT, R2, R11, RZ ;  /* 0x0000000b02127210 */ /* 0x000fca0007f3e0ff */
[----:B------:R-:W-:Y:S02]  /*1140*/  IMAD.X R19, R3, 0x1, R7, P1 ;  /* 0x0000000103137824 */ /* 0x000fe400008e0607 */
[----:B--2---:R-:W-:-:S05]  /*1150*/  IMAD.IADD R25, R16, 0x1, R25 ;  /* 0x0000000110197824 */ /* 0x004fca00078e0219 */
[----:B------:R0:W-:Y:S04]  /*1160*/  STG.E desc[UR6][R18.64], R25 ;  /* 0x0000001912007986 */ /* 0x0001e8000c101906 */
[----:B------:R-:W2:Y:S01]  /*1170*/  LDG.E R15, desc[UR6][R8.64] ;  /* 0x00000006080f7981 */ /* 0x000ea2000c1e1900 */
[----:B------:R-:W-:Y:S01]  /*1180*/  IADD3 R6, P1, PT, R8, R11, RZ ;  /* 0x0000000b08067210 */ /* 0x000fe20007f3e0ff */
[----:B------:R-:W-:-:S04]  /*1190*/  UIADD3 UR5, UP0, UPT, UR5, 0x2, URZ ;  /* 0x0000000205057890 */ /* 0x000fc8000ff1e0ff */
[----:B------:R-:W-:Y:S01]  /*11a0*/  IMAD.X R7, R9, 0x1, R7, P1 ;  /* 0x0000000109077824 */ /* 0x000fe200008e0607 */
[----:B------:R-:W-:Y:S01]  /*11b0*/  UIADD3.X UR4, UPT, UPT, URZ, UR4, URZ, UP0, !UPT ;  /* 0x00000004ff047290 */ /* 0x000fe200087fe4ff */
[----:B--2---:R-:W-:-:S05]  /*11c0*/  IMAD R15, R16, R16, R15 ;  /* 0x00000010100f7224 */ /* 0x004fca00078e020f */
[----:B------:R0:W-:Y:S06]  /*11d0*/  STG.E desc[UR6][R6.64], R15 ;  /* 0x0000000f06007986 */ /* 0x0001ec000c101906 */
.L_x_9:
[----:B------:R-:W-:Y:S05]  /*11e0*/  @P0 EXIT ;  /* 0x000000000000094d */ /* 0x000fea0003800000 */
[----:B0-----:R-:W-:Y:S01]  /*11f0*/  IADD3 R6, P0, PT, RZ, -R0, RZ ;  /* 0x80000000ff067210 */ /* 0x001fe20007f1e0ff */
[----:B------:R-:W0:Y:S01]  /*1200*/  LDCU.128 UR8, c[0x0][0x380] ;  /* 0x00007000ff0877ac */ /* 0x000e220008000c00 */
[C---:B------:R-:W-:Y:S02]  /*1210*/  IMAD R2, R0.reuse, UR4, RZ ;  /* 0x0000000400027c24 */ /* 0x040fe4000f8e02ff */
[----:B------:R-:W-:Y:S02]  /*1220*/  IMAD.MOV.U32 R3, RZ, RZ, RZ ;  /* 0x000000ffff037224 */ /* 0x000fe400078e00ff */
[----:B------:R-:W-:Y:S02]  /*1230*/  IMAD.X R7, RZ, RZ, ~R5, P0 ;  /* 0x000000ffff077224 */ /* 0x000fe400000e0e05 */
[----:B--23--:R-:W-:Y:S02]  /*1240*/  IMAD R11, R5, UR5, R2 ;  /* 0x00000005050b7c24 */ /* 0x00cfe4000f8e0202 */
[----:B------:R-:W-:-:S04]  /*1250*/  IMAD.WIDE.U32 R6, R0, UR5, R6 ;  /* 0x0000000500067c25 */ /* 0x000fc8000f8e0006 */
[----:B------:R-:W-:Y:S01]  /*1260*/  IMAD.MOV.U32 R2, RZ, RZ, R12 ;  /* 0x000000ffff027224 */ /* 0x000fe200078e000c */
[----:B------:R-:W-:-:S03]  /*1270*/  IADD3 R9, P0, PT, R12, R6, RZ ;  /* 0x000000060c097210 */ /* 0x000fc60007f1e0ff */
[----:B------:R-:W-:Y:S01]  /*1280*/  IMAD.WIDE.U32 R2, R0, UR5, R2 ;  /* 0x0000000500027c25 */ /* 0x000fe2000f8e0002 */
[----:B------:R-:W1:Y:S03]  /*1290*/  LDCU.64 UR4, c[0x0][0x390] ;  /* 0x00007200ff0477ac */ /* 0x000e660008000a00 */
[----:B------:R-:W-:Y:S01]  /*12a0*/  IMAD.X R6, R11, 0x1, R7, P0 ;  /* 0x000000010b067824 */ /* 0x000fe200000e0607 */
[----:B0-----:R-:W-:Y:S01]  /*12b0*/  IADD3 R2, P0, PT, R2, UR8, RZ ;  /* 0x0000000802027c10 */ /* 0x001fe2000ff1e0ff */
[----:B------:R-:W-:-:S03]  /*12c0*/  IMAD.SHL.U32 R8, R9, 0x4, RZ ;  /* 0x0000000409087824 */ /* 0x000fc600078e00ff */
[----:B------:R-:W-:Y:S02]  /*12d0*/  SHF.L.U64.HI R9, R9, 0x2, R6 ;  /* 0x0000000209097819 */ /* 0x000fe40000010206 */
[----:B------:R-:W-:Y:S02]  /*12e0*/  IADD3 R6, P1, PT, R8, UR10, RZ ;  /* 0x0000000a08067c10 */ /* 0x000fe4000ff3e0ff */
[----:B------:R-:W-:Y:S02]  /*12f0*/  IADD3.X R3, PT, PT, R3, UR9, R11, P0, !PT ;  /* 0x0000000903037c10 */ /* 0x000fe400087fe40b */
[----:B------:R-:W-:-:S03]  /*1300*/  IADD3.X R7, PT, PT, R9, UR11, RZ, P1, !PT ;  /* 0x0000000b09077c10 */ /* 0x000fc60008ffe4ff */
[----:B------:R-:W2:Y:S04]  /*1310*/  LDG.E.U8 R10, desc[UR6][R2.64] ;  /* 0x00000006020a7981 */ /* 0x000ea8000c1e1100 */
[----:B------:R-:W2:Y:S01]  /*1320*/  LDG.E R11, desc[UR6][R6.64] ;  /* 0x00000006060b7981 */ /* 0x000ea2000c1e1900 */
[C---:B------:R-:W-:Y:S01]  /*1330*/  IMAD.SHL.U32 R17, R0.reuse, 0x4, RZ ;  /* 0x0000000400117824 */ /* 0x040fe200078e00ff */
[----:B------:R-:W-:Y:S02]  /*1340*/  SHF.L.U64.HI R15, R0, 0x2, R5 ;  /* 0x00000002000f7819 */ /* 0x000fe40000010205 */
[----:B-1----:R-:W-:Y:S02]  /*1350*/  IADD3 R8, P1, PT, R8, UR4, RZ ;  /* 0x0000000408087c10 */ /* 0x002fe4000ff3e0ff */
[----:B------:R-:W-:-:S02]  /*1360*/  IADD3 R4, P0, PT, R6, R17, RZ ;  /* 0x0000001106047210 */ /* 0x000fc40007f1e0ff */
[----:B------:R-:W-:-:S03]  /*1370*/  IADD3.X R9, PT, PT, R9, UR5, RZ, P1, !PT ;  /* 0x0000000509097c10 */ /* 0x000fc60008ffe4ff */
[----:B------:R-:W-:Y:S02]  /*1380*/  IMAD.X R5, R7, 0x1, R15, P0 ;  /* 0x0000000107057824 */ /* 0x000fe400000e060f */
[----:B--2---:R-:W-:-:S05]  /*1390*/  IMAD.IADD R11, R10, 0x1, R11 ;  /* 0x000000010a0b7824 */ /* 0x004fca00078e020b */
[----:B------:R-:W-:Y:S04]  /*13a0*/  STG.E desc[UR6][R4.64], R11 ;  /* 0x0000000b04007986 */ /* 0x000fe8000c101906 */
[----:B------:R-:W2:Y:S01]  /*13b0*/  LDG.E R13, desc[UR6][R8.64] ;  /* 0x00000006080d7981 */ /* 0x000ea2000c1e1900 */
[----:B------:R-:W-:-:S05]  /*13c0*/  IADD3 R2, P0, PT, R8, R17, RZ ;  /* 0x0000001108027210 */ /* 0x000fca0007f1e0ff */
[----:B------:R-:W-:Y:S02]  /*13d0*/  IMAD.X R3, R9, 0x1, R15, P0 ;  /* 0x0000000109037824 */ /* 0x000fe400000e060f */
[----:B--2---:R-:W-:-:S05]  /*13e0*/  IMAD R13, R10, R10, R13 ;  /* 0x0000000a0a0d7224 */ /* 0x004fca00078e020d */
[----:B------:R-:W-:Y:S01]  /*13f0*/  STG.E desc[UR6][R2.64], R13 ;  /* 0x0000000d02007986 */ /* 0x000fe2000c101906 */
[----:B------:R-:W-:Y:S05]  /*1400*/  EXIT ;  /* 0x000000000000794d */ /* 0x000fea0003800000 */
.L_x_10:
        /* <DEDUP_REMOVED lines=15> */
.L_x_16:


//--------------------- .text._Z17ScaleImage_KernelPhS_iiii --------------------------
	.section	.text._Z17ScaleImage_KernelPhS_iiii,"ax",@progbits
	.align	128
        .global         _Z17ScaleImage_KernelPhS_iiii
        .type           _Z17ScaleImage_KernelPhS_iiii,@function
        .size           _Z17ScaleImage_KernelPhS_iiii,(.L_x_17 - _Z17ScaleImage_KernelPhS_iiii)
        .other          _Z17ScaleImage_KernelPhS_iiii,@"STO_CUDA_ENTRY STV_DEFAULT"
_Z17ScaleImage_KernelPhS_iiii:
.text._Z17ScaleImage_KernelPhS_iiii:
[----:B------:R-:W-:Y:S01]  /*0000*/  LDC R1, c[0x0][0x37c] ;  /* 0x0000df00ff017b82 */ /* 0x000fe20000000800 */
[----:B------:R-:W0:Y:S07]  /*0010*/  S2R R4, SR_TID.X ;  /* 0x0000000000047919 */ /* 0x000e2e0000002100 */
[----:B------:R-:W1:Y:S01]  /*0020*/  S2UR UR9, SR_CTAID.X ;  /* 0x00000000000979c3 */ /* 0x000e620000002500 */
[----:B------:R-:W2:Y:S01]  /*0030*/  LDCU.64 UR10, c[0x0][0x358] ;  /* 0x00006b00ff0a77ac */ /* 0x000ea20008000a00 */
[----:B------:R-:W-:Y:S01]  /*0040*/  BSSY.RECONVERGENT B0, `(.L_x_11) ;  /* 0x000001d000007945 */ /* 0x000fe20003800200 */
[----:B------:R-:W-:-:S05]  /*0050*/  PRMT R7, RZ, 0x7610, R7 ;  /* 0x00007610ff077816 */ /* 0x000fca0000000007 */
[----:B------:R-:W3:Y:S01]  /*0060*/  LDC R11, c[0x0][0x394] ;  /* 0x0000e500ff0b7b82 */ /* 0x000ee20000000800 */
[----:B-1----:R-:W-:-:S04]  /*0070*/  ISETP.NE.AND P0, PT, RZ, UR9, PT ;  /* 0x00000009ff007c0c */ /* 0x002fc8000bf05270 */
[----:B0-----:R-:W-:-:S13]  /*0080*/  ISETP.EQ.OR P0, PT, R4, RZ, !P0 ;  /* 0x000000ff0400720c */ /* 0x001fda0004702670 */
[----:B--2---:R-:W-:Y:S05]  /*0090*/  @P0 BRA `(.L_x_12) ;  /* 0x00000000005c0947 */ /* 0x004fea0003800000 */
[----:B------:R-:W0:Y:S01]  /*00a0*/  LDCU.64 UR14, c[0x0][0x398] ;  /* 0x00007300ff0e77ac */ /* 0x000e220008000a00 */
[----:B------:R-:W-:Y:S01]  /*00b0*/  IADD3 R2, P0, PT, R4, -0x1, RZ ;  /* 0xffffffff04027810 */ /* 0x000fe20007f1e0ff */
[----:B------:R-:W1:Y:S01]  /*00c0*/  LDC R9, c[0x0][0x390] ;  /* 0x0000e400ff097b82 */ /* 0x000e620000000800 */
[----:B------:R-:W-:-:S03]  /*00d0*/  UIADD3 UR7, UP0, UPT, UR9, -0x1, URZ ;  /* 0xffffffff09077890 */ /* 0x000fc6000ff1e0ff */
[----:B------:R-:W-:Y:S01]  /*00e0*/  IMAD.X R0, RZ, RZ, -0x1, P0 ;  /* 0xffffffffff007424 */ /* 0x000fe200000e06ff */
[----:B------:R-:W-:Y:S02]  /*00f0*/  UIADD3.X UR4, UPT, UPT, URZ, -0x1, URZ, UP0, !UPT ;  /* 0xffffffffff047890 */ /* 0x000fe400087fe4ff */
[----:B0-----:R-:W-:Y:S02]  /*0100*/  USHF.R.S32.HI UR12, URZ, 0x1f, UR14 ;  /* 0x0000001fff0c7899 */ /* 0x001fe4000801140e */
[----:B------:R-:W-:Y:S01]  /*0110*/  IMAD R3, R0, UR14, RZ ;  /* 0x0000000e00037c24 */ /* 0x000fe2000f8e02ff */
[----:B------:R-:W-:Y:S02]  /*0120*/  USHF.R.S32.HI UR6, URZ, 0x1f, UR15 ;  /* 0x0000001fff067899 */ /* 0x000fe4000801140f */
[----:B------:R-:W-:Y:S01]  /*0130*/  UIMAD UR8, UR4, UR15, URZ ;  /* 0x0000000f040872a4 */ /* 0x000fe2000f8e02ff */
[C---:B------:R-:W-:Y:S01]  /*0140*/  IMAD R7, R2.reuse, UR12, R3 ;  /* 0x0000000c02077c24 */ /* 0x040fe2000f8e0203 */
[----:B------:R-:W-:Y:S01]  /*0150*/  UIMAD.WIDE.U32 UR4, UR7, UR15, URZ ;  /* 0x0000000f070472a5 */ /* 0x000fe2000f8e00ff */
[----:B------:R-:W-:Y:S01]  /*0160*/  IMAD.WIDE.U32 R2, R2, UR14, RZ ;  /* 0x0000000e02027c25 */ /* 0x000fe2000f8e00ff */
[----:B------:R-:W-:-:S02]  /*0170*/  UIMAD UR6, UR6, UR7, UR8 ;  /* 0x00000007060672a4 */ /* 0x000fc4000f8e0208 */
[----:B------:R-:W0:Y:S01]  /*0180*/  LDCU.64 UR12, c[0x0][0x380] ;  /* 0x00007000ff0c77ac */ /* 0x000e220008000a00 */
[----:B------:R-:W-:Y:S01]  /*0190*/  IMAD.IADD R3, R3, 0x1, R7 ;  /* 0x0000000103037824 */ /* 0x000fe200078e0207 */
[----:B------:R-:W-:-:S04]  /*01a0*/  UIADD3 UR5, UPT, UPT, UR5, UR6, URZ ;  /* 0x0000000605057290 */ /* 0x000fc8000fffe0ff */
[----:B------:R-:W-:Y:S01]  /*01b0*/  SHF.R.U64 R2, R2, 0x10, R3 ;  /* 0x0000001002027819 */ /* 0x000fe20000001203 */
[----:B------:R-:W-:-:S06]  /*01c0*/  USHF.R.U64 UR4, UR4, 0x10, UR5 ;  /* 0x0000001004047899 */ /* 0x000fcc0008001205 */
[----:B-1----:R-:W-:-:S05]  /*01d0*/  IMAD R2, R9, UR4, R2 ;  /* 0x0000000409027c24 */ /* 0x002fca000f8e0202 */
[----:B0-----:R-:W-:-:S04]  /*01e0*/  IADD3 R2, P0, PT, R2, UR12, RZ ;  /* 0x0000000c02027c10 */ /* 0x001fc8000ff1e0ff */
[----:B------:R-:W-:-:S05]  /*01f0*/  IADD3.X R3, PT, PT, RZ, UR13, RZ, P0, !PT ;  /* 0x0000000dff037c10 */ /* 0x000fca00087fe4ff */
[----:B------:R0:W5:Y:S04]  /*0200*/  LDG.E.U8 R7, desc[UR10][R2.64] ;  /* 0x0000000a02077981 */ /* 0x000168000c1e1100 */
.L_x_12:
[----:B------:R-:W-:Y:S05]  /*0210*/  BSYNC.RECONVERGENT B0 ;  /* 0x0000000000007941 */ /* 0x000fea0003800200 */
.L_x_11:
[----:B------:R-:W1:Y:S01]  /*0220*/  LDCU.64 UR4, c[0x0][0x388] ;  /* 0x00007100ff0477ac */ /* 0x000e620008000a00 */
[----:B------:R-:W-:Y:S01]  /*0230*/  IMAD.MOV.U32 R5, RZ, RZ, RZ ;  /* 0x000000ffff057224 */ /* 0x000fe200078e00ff */
[----:B---3--:R-:W-:Y:S01]  /*0240*/  SHF.R.S32.HI R0, RZ, 0x1f, R11 ;  /* 0x0000001fff007819 */ /* 0x008fe2000001140b */
[----:B0-----:R-:W-:-:S04]  /*0250*/  IMAD.WIDE.U32 R2, R11, UR9, R4 ;  /* 0x000000090b027c25 */ /* 0x001fc8000f8e0004 */
[----:B------:R-:W-:Y:S01]  /*0260*/  IMAD R5, R0, UR9, RZ ;  /* 0x0000000900057c24 */ /* 0x000fe2000f8e02ff */
[----:B-1----:R-:W-:-:S04]  /*0270*/  IADD3 R2, P0, PT, R2, UR4, RZ ;  /* 0x0000000402027c10 */ /* 0x002fc8000ff1e0ff */
[----:B------:R-:W-:-:S05]  /*0280*/  IADD3.X R3, PT, PT, R3, UR5, R5, P0, !PT ;  /* 0x0000000503037c10 */ /* 0x000fca00087fe405 */
[----:B-----5:R-:W-:Y:S01]  /*0290*/  STG.E.U8 desc[UR10][R2.64], R7 ;  /* 0x0000000702007986 */ /* 0x020fe2000c10110a */
[----:B------:R-:W-:Y:S05]  /*02a0*/  EXIT ;  /* 0x000000000000794d */ /* 0x000fea0003800000 */
.L_x_13:
        /* <DEDUP_REMOVED lines=13> */
.L_x_17:


//--------------------- .nv.shared.reserved.0     --------------------------
	.section	.nv.shared.reserved.0,"aw",@nobits
	.weak		__nv_reservedSMEM_offset_0_alias
	.size		__nv_reservedSMEM_offset_0_alias, 0, 64
	.other		__nv_reservedSMEM_offset_0_alias,@"STO_CUDA_RESERVED_SHARED STV_DEFAULT"
__nv_reservedSMEM_offset_0_alias:
	.zero		0
	.zero		64


//--------------------- .nv.constant0._Z18ScaleImage_Invokerv --------------------------
	.section	.nv.constant0._Z18ScaleImage_Invokerv,"a",@progbits
	.sectionflags	@""
	.align	4
.nv.constant0._Z18ScaleImage_Invokerv:
	.zero		896


//--------------------- .nv.constant0._Z26IntergralImages_col_KernelPiS_i --------------------------
	.section	.nv.constant0._Z26IntergralImages_col_KernelPiS_i,"a",@progbits
	.sectionflags	@""
	.align	4
.nv.constant0._Z26IntergralImages_col_KernelPiS_i:
	.zero		916


//--------------------- .nv.constant0._Z26IntergralImages_row_KernelPhPiS0_ii --------------------------
	.section	.nv.constant0._Z26IntergralImages_row_KernelPhPiS0_ii,"a",@progbits
	.sectionflags	@""
	.align	4
.nv.constant0._Z26IntergralImages_row_KernelPhPiS0_ii:
	.zero		928


//--------------------- .nv.constant0._Z17ScaleImage_KernelPhS_iiii --------------------------
	.section	.nv.constant0._Z17ScaleImage_KernelPhS_iiii,"a",@progbits
	.sectionflags	@""
	.align	4
.nv.constant0._Z17ScaleImage_KernelPhS_iiii:
	.zero		928


//--------------------- SYMBOLS --------------------------

	.type		.nv.reservedSmem.offset0,@object
	.size		.nv.reservedSmem.offset0,0x4
